	.target	sm_100a

	.elftype	@"ET_EXEC"


//--------------------- .note.nv.tkinfo           --------------------------
	.section	.note.nv.tkinfo,"",@"SHT_NOTE"
	.sectionflags	@"SHF_NOTE_NV_TKINFO"
	.tkinfo
        /*0018*/ 	.word	0x00000081
        /*0030*/ 	.string	""
        /*0030*/ 	.string	"ptxas-blackwell"
        /*0030*/ 	.string	"Cuda compilation tools, release 12.9, V12.9.86"
        /*0030*/ 	.string	"Build cuda_12.9.r12.9/compiler.36037853_0"
        /*0030*/ 	.string	"-v  -suppress-debug-info  -lineinfo  -arch sm_100a "



//--------------------- .note.nv.cuver            --------------------------
	.section	.note.nv.cuver,"",@"SHT_NOTE"
	.sectionflags	@"SHF_NOTE_NV_CUVER"
        /*0018*/ 	.short	0x0001
        /*001a*/ 	.short	0x0064
        /*001c*/ 	.short	0x0001
        /*001e*/ 	.short	0x0000
        /*0020*/ 	.short	0x0001
        /*0022*/ 	.short	0x0000


//--------------------- .nv.info                  --------------------------
	.section	.nv.info,"",@"SHT_CUDA_INFO"
	.align	4


	//----- nvinfo : EIATTR_REGCOUNT
	.align		4
        /*0000*/ 	.byte	0x04, 0x2f
        /*0002*/ 	.short	(.L_4 - .L_3)
	.align		4
.L_3:
        /*0004*/ 	.word	index@(gluon_tcgen05)
        /*0008*/ 	.word	0x00000027


	//----- nvinfo : EIATTR_FRAME_SIZE
	.align		4
.L_4:
        /*000c*/ 	.byte	0x04, 0x11
        /*000e*/ 	.short	(.L_6 - .L_5)
	.align		4
.L_5:
        /*0010*/ 	.word	index@($__internal_2_$__cuda_sm10x_tcgen05_guardrail_trap_unallocated_columns_being_dealloced)
        /*0014*/ 	.word	0x00000000


	//----- nvinfo : EIATTR_FRAME_SIZE
	.align		4
.L_6:
        /*0018*/ 	.byte	0x04, 0x11
        /*001a*/ 	.short	(.L_8 - .L_7)
	.align		4
.L_7:
        /*001c*/ 	.word	index@($__internal_1_$__cuda_sm10x_tcgen05_guardrail_trap_phase_invalid_during_alloc)
        /*0020*/ 	.word	0x00000000


	//----- nvinfo : EIATTR_FRAME_SIZE
	.align		4
.L_8:
        /*0024*/ 	.byte	0x04, 0x11
        /*0026*/ 	.short	(.L_10 - .L_9)
	.align		4
.L_9:
        /*0028*/ 	.word	index@($__internal_0_$__cuda_sm10x_tcgen05_guardrail_trap_col_being_dealloced_not_returned_by_alloc)
        /*002c*/ 	.word	0x00000000


	//----- nvinfo : EIATTR_FRAME_SIZE
	.align		4
.L_10:
        /*0030*/ 	.byte	0x04, 0x11
        /*0032*/ 	.short	(.L_12 - .L_11)
	.align		4
.L_11:
        /*0034*/ 	.word	index@(gluon_tcgen05)
        /*0038*/ 	.word	0x00000000


	//----- nvinfo : EIATTR_MIN_STACK_SIZE
	.align		4
.L_12:
        /*003c*/ 	.byte	0x04, 0x12
        /*003e*/ 	.short	(.L_14 - .L_13)
	.align		4
.L_13:
        /*0040*/ 	.word	index@(gluon_tcgen05)
        /*0044*/ 	.word	0x00000000
.L_14:


//--------------------- .nv.info.gluon_tcgen05    --------------------------
	.section	.nv.info.gluon_tcgen05,"",@"SHT_CUDA_INFO"
	.sectionflags	@""
	.align	4


	//----- nvinfo : EIATTR_CUDA_API_VERSION
	.align		4
        /*0000*/ 	.byte	0x04, 0x37
        /*0002*/ 	.short	(.L_16 - .L_15)
.L_15:
        /*0004*/ 	.word	0x00000081


	//----- nvinfo : EIATTR_KPARAM_INFO
	.align		4
.L_16:
        /*0008*/ 	.byte	0x04, 0x17
        /*000a*/ 	.short	(.L_18 - .L_17)
.L_17:
        /*000c*/ 	.word	0x00000000
        /*0010*/ 	.short	0x000a
        /*0012*/ 	.short	0x0048
        /*0014*/ 	.byte	0x00, 0xf4, 0x21, 0x00


	//----- nvinfo : EIATTR_KPARAM_INFO
	.align		4
.L_18:
        /*0018*/ 	.byte	0x04, 0x17
        /*001a*/ 	.short	(.L_20 - .L_19)
.L_19:
        /*001c*/ 	.word	0x00000000
        /*0020*/ 	.short	0x0009
        /*0022*/ 	.short	0x0040
        /*0024*/ 	.byte	0x00, 0xf4, 0x21, 0x00


	//----- nvinfo : EIATTR_KPARAM_INFO
	.align		4
.L_20:
        /*0028*/ 	.byte	0x04, 0x17
        /*002a*/ 	.short	(.L_22 - .L_21)
.L_21:
        /*002c*/ 	.word	0x00000000
        /*0030*/ 	.short	0x0008
        /*0032*/ 	.short	0x0038
        /*0034*/ 	.byte	0x00, 0xf0, 0x21, 0x00


	//----- nvinfo : EIATTR_KPARAM_INFO
	.align		4
.L_22:
        /*0038*/ 	.byte	0x04, 0x17
        /*003a*/ 	.short	(.L_24 - .L_23)
.L_23:
        /*003c*/ 	.word	0x00000000
        /*0040*/ 	.short	0x0007
        /*0042*/ 	.short	0x0030
        /*0044*/ 	.byte	0x00, 0xf0, 0x21, 0x00


	//----- nvinfo : EIATTR_KPARAM_INFO
	.align		4
.L_24:
        /*0048*/ 	.byte	0x04, 0x17
        /*004a*/ 	.short	(.L_26 - .L_25)
.L_25:
        /*004c*/ 	.word	0x00000000
        /*0050*/ 	.short	0x0006
        /*0052*/ 	.short	0x0028
        /*0054*/ 	.byte	0x00, 0xf0, 0x21, 0x00


	//----- nvinfo : EIATTR_KPARAM_INFO
	.align		4
.L_26:
        /*0058*/ 	.byte	0x04, 0x17
        /*005a*/ 	.short	(.L_28 - .L_27)
.L_27:
        /*005c*/ 	.word	0x00000000
        /*0060*/ 	.short	0x0005
        /*0062*/ 	.short	0x0020
        /*0064*/ 	.byte	0x00, 0xf0, 0x11, 0x00


	//----- nvinfo : EIATTR_KPARAM_INFO
	.align		4
.L_28:
        /*0068*/ 	.byte	0x04, 0x17
        /*006a*/ 	.short	(.L_30 - .L_29)
.L_29:
        /*006c*/ 	.word	0x00000000
        /*0070*/ 	.short	0x0004
        /*0072*/ 	.short	0x001c
        /*0074*/ 	.byte	0x00, 0xf0, 0x11, 0x00


	//----- nvinfo : EIATTR_KPARAM_INFO
	.align		4
.L_30:
        /*0078*/ 	.byte	0x04, 0x17
        /*007a*/ 	.short	(.L_32 - .L_31)
.L_31:
        /*007c*/ 	.word	0x00000000
        /*0080*/ 	.short	0x0003
        /*0082*/ 	.short	0x0018
        /*0084*/ 	.byte	0x00, 0xf0, 0x11, 0x00


	//----- nvinfo : EIATTR_KPARAM_INFO
	.align		4
.L_32:
        /*0088*/ 	.byte	0x04, 0x17
        /*008a*/ 	.short	(.L_34 - .L_33)
.L_33:
        /*008c*/ 	.word	0x00000000
        /*0090*/ 	.short	0x0002
        /*0092*/ 	.short	0x0010
        /*0094*/ 	.byte	0x00, 0xf4, 0x21, 0x00


	//----- nvinfo : EIATTR_KPARAM_INFO
	.align		4
.L_34:
        /*0098*/ 	.byte	0x04, 0x17
        /*009a*/ 	.short	(.L_36 - .L_35)
.L_35:
        /*009c*/ 	.word	0x00000000
        /*00a0*/ 	.short	0x0001
        /*00a2*/ 	.short	0x0008
        /*00a4*/ 	.byte	0x00, 0xf4, 0x21, 0x00


	//----- nvinfo : EIATTR_KPARAM_INFO
	.align		4
.L_36:
        /*00a8*/ 	.byte	0x04, 0x17
        /*00aa*/ 	.short	(.L_38 - .L_37)
.L_37:
        /*00ac*/ 	.word	0x00000000
        /*00b0*/ 	.short	0x0000
        /*00b2*/ 	.short	0x0000
        /*00b4*/ 	.byte	0x00, 0xf4, 0x21, 0x00


	//----- nvinfo : EIATTR_AT_ENTRY_FRAGMENTS
	.align		4
.L_38:
        /*00b8*/ 	.byte	0x04, 0x4f
        /*00ba*/ 	.short	(.L_40 - .L_39)


	//   ....[0]....
.L_39:
        /*00bc*/ 	.word	0x00000004


	//----- nvinfo : EIATTR_RESERVED_SMEM_USED
	.align		4
.L_40:
        /*00c0*/ 	.byte	0x01, 0x41
	.zero		2


	//----- nvinfo : EIATTR_SPARSE_MMA_MASK
	.align		4
        /*00c4*/ 	.byte	0x03, 0x50
        /*00c6*/ 	.short	0x0000


	//----- nvinfo : EIATTR_TCGEN05_1CTA_USED
	.align		4
        /*00c8*/ 	.byte	0x01, 0x51
	.zero		2


	//----- nvinfo : EIATTR_MAXREG_COUNT
	.align		4
        /*00cc*/ 	.byte	0x03, 0x1b
        /*00ce*/ 	.short	0x00ff


	//----- nvinfo : EIATTR_NUM_BARRIERS
	.align		4
        /*00d0*/ 	.byte	0x02, 0x4c
        /*00d2*/ 	.byte	0x01
	.zero		1


	//----- nvinfo : EIATTR_INT_WARP_WIDE_INSTR_OFFSETS
	.align		4
        /*00d4*/ 	.byte	0x04, 0x31
        /*00d6*/ 	.short	(.L_42 - .L_41)


	//   ....[0]....
.L_41:
        /*00d8*/ 	.word	0x00001630


	//   ....[1]....
        /*00dc*/ 	.word	0x00001650


	//   ....[2]....
        /*00e0*/ 	.word	0x000016d0


	//   ....[3]....
        /*00e4*/ 	.word	0x000017f0


	//   ....[4]....
        /*00e8*/ 	.word	0x00001800


	//   ....[5]....
        /*00ec*/ 	.word	0x00001810


	//   ....[6]....
        /*00f0*/ 	.word	0x00001820


	//   ....[7]....
        /*00f4*/ 	.word	0x00001ad0


	//   ....[8]....
        /*00f8*/ 	.word	0x00001ae0


	//   ....[9]....
        /*00fc*/ 	.word	0x00001c00


	//   ....[10]....
        /*0100*/ 	.word	0x00001c10


	//   ....[11]....
        /*0104*/ 	.word	0x00001c60


	//   ....[12]....
        /*0108*/ 	.word	0x00001ca0


	//   ....[13]....
        /*010c*/ 	.word	0x00001e30


	//   ....[14]....
        /*0110*/ 	.word	0x00001e40


	//   ....[15]....
        /*0114*/ 	.word	0x00002060


	//   ....[16]....
        /*0118*/ 	.word	0x00002070


	//   ....[17]....
        /*011c*/ 	.word	0x000023b0


	//   ....[18]....
        /*0120*/ 	.word	0x00002400


	//----- nvinfo : EIATTR_COOP_GROUP_MASK_REGIDS
	.align		4
.L_42:
        /*0124*/ 	.byte	0x04, 0x29
        /*0126*/ 	.short	(.L_44 - .L_43)


	//   ....[0]....
.L_43:
        /*0128*/ 	.word	0xffffffff


	//   ....[1]....
        /*012c*/ 	.word	0xffffffff


	//   ....[2]....
        /*0130*/ 	.word	0xffffffff


	//   ....[3]....
        /*0134*/ 	.word	0xffffffff


	//   ....[4]....
        /*0138*/ 	.word	0xffffffff


	//   ....[5]....
        /*013c*/ 	.word	0xffffffff


	//   ....[6]....
        /*0140*/ 	.word	0xffffffff


	//   ....[7]....
        /*0144*/ 	.word	0xffffffff


	//   ....[8]....
        /*0148*/ 	.word	0xffffffff


	//   ....[9]....
        /*014c*/ 	.word	0xffffffff


	//----- nvinfo : EIATTR_COOP_GROUP_INSTR_OFFSETS
	.align		4
.L_44:
        /*0150*/ 	.byte	0x04, 0x28
        /*0152*/ 	.short	(.L_46 - .L_45)


	//   ....[0]....
.L_45:
        /*0154*/ 	.word	0x00000050


	//   ....[1]....
        /*0158*/ 	.word	0x00000310


	//   ....[2]....
        /*015c*/ 	.word	0x000004f0


	//   ....[3]....
        /*0160*/ 	.word	0x000009a0


	//   ....[4]....
        /*0164*/ 	.word	0x00000ae0


	//   ....[5]....
        /*0168*/ 	.word	0x00000f50


	//   ....[6]....
        /*016c*/ 	.word	0x00001090


	//   ....[7]....
        /*0170*/ 	.word	0x000014e0


	//   ....[8]....
        /*0174*/ 	.word	0x00002240


	//   ....[9]....
        /*0178*/ 	.word	0x000024b0


	//----- nvinfo : EIATTR_VRC_CTA_INIT_COUNT
	.align		4
.L_46:
        /*017c*/ 	.byte	0x02, 0x4a
        /*017e*/ 	.byte	0x80
	.zero		1


	//----- nvinfo : EIATTR_MBARRIER_INSTR_OFFSETS
	.align		4
        /*0180*/ 	.byte	0x04, 0x39
        /*0182*/ 	.short	(.L_48 - .L_47)


	//   ....[0]....
.L_47:
        /*0184*/ 	.word	0x000016f0
        /*0188*/ 	.word	0x000000ff
        /*018c*/ 	.word	0x00006000
        /*0190*/ 	.short	0x0100
        /*0192*/ 	.byte	0x08
	.zero		1


	//   ....[1]....
        /*0194*/ 	.word	0x00001700
        /*0198*/ 	.word	0x000000ff
        /*019c*/ 	.word	0x00006010
        /*01a0*/ 	.short	0x0100
        /*01a2*/ 	.byte	0x08
	.zero		1


	//   ....[2]....
        /*01a4*/ 	.word	0x00001990
        /*01a8*/ 	.word	0x000000ff
        /*01ac*/ 	.word	0x00006000
        /*01b0*/ 	.short	0x010a
        /*01b2*/ 	.byte	0x08
	.zero		1


	//   ....[3]....
        /*01b4*/ 	.word	0x00001b30
        /*01b8*/ 	.word	0x000000ff
        /*01bc*/ 	.word	0x00006010
        /*01c0*/ 	.short	0x010a
        /*01c2*/ 	.byte	0x08
	.zero		1


	//   ....[4]....
        /*01c4*/ 	.word	0x00001d10
        /*01c8*/ 	.word	0x000000ff
        /*01cc*/ 	.word	0x00006000
        /*01d0*/ 	.short	0x010a
        /*01d2*/ 	.byte	0x08
	.zero		1


	//   ....[5]....
        /*01d4*/ 	.word	0x00001e80
        /*01d8*/ 	.word	0x000000ff
        /*01dc*/ 	.word	0x00006010
        /*01e0*/ 	.short	0x010a
        /*01e2*/ 	.byte	0x08
	.zero		1


	//   ....[6]....
        /*01e4*/ 	.word	0x00001f10
        /*01e8*/ 	.word	0x000000ff
        /*01ec*/ 	.word	0x00006000
        /*01f0*/ 	.short	0x0108
        /*01f2*/ 	.byte	0x08
	.zero		1


	//   ....[7]....
        /*01f4*/ 	.word	0x00001f20
        /*01f8*/ 	.word	0x000000ff
        /*01fc*/ 	.word	0x00006010
        /*0200*/ 	.short	0x0108
        /*0202*/ 	.byte	0x08
	.zero		1


	//   ....[8]....
        /*0204*/ 	.word	0x000024d0
        /*0208*/ 	.word	0x000000ff
        /*020c*/ 	.word	0x00006000
        /*0210*/ 	.short	0x010a
        /*0212*/ 	.byte	0x08
	.zero		1


	//   ....[9]....
        /*0214*/ 	.word	0x00002500
        /*0218*/ 	.word	0x000000ff
        /*021c*/ 	.word	0x00006010
        /*0220*/ 	.short	0x010a
        /*0222*/ 	.byte	0x08
	.zero		1


	//   ....[10]....
        /*0224*/ 	.word	0x00002530
        /*0228*/ 	.word	0x000000ff
        /*022c*/ 	.word	0x00006000
        /*0230*/ 	.short	0x010a
        /*0232*/ 	.byte	0x08
	.zero		1


	//   ....[11]....
        /*0234*/ 	.word	0x00002560
        /*0238*/ 	.word	0x000000ff
        /*023c*/ 	.word	0x00006010
        /*0240*/ 	.short	0x010a
        /*0242*/ 	.byte	0x08
	.zero		1


	//----- nvinfo : EIATTR_NUM_MBARRIERS
	.align		4
.L_48:
        /*0244*/ 	.byte	0x03, 0x38
        /*0246*/ 	.short	0x0002


	//----- nvinfo : EIATTR_EXIT_INSTR_OFFSETS
	.align		4
        /*0248*/ 	.byte	0x04, 0x1c
        /*024a*/ 	.short	(.L_50 - .L_49)


	//   ....[0]....
.L_49:
        /*024c*/ 	.word	0x000024c0


	//----- nvinfo : EIATTR_REQNTID
	.align		4
.L_50:
        /*0250*/ 	.byte	0x04, 0x10
        /*0252*/ 	.short	(.L_52 - .L_51)
.L_51:
        /*0254*/ 	.word	0x00000100
        /*0258*/ 	.word	0x00000001
        /*025c*/ 	.word	0x00000001


	//----- nvinfo : EIATTR_CRS_STACK_SIZE
	.align		4
.L_52:
        /*0260*/ 	.byte	0x04, 0x1e
        /*0262*/ 	.short	(.L_54 - .L_53)
.L_53:
        /*0264*/ 	.word	0x00000000


	//----- nvinfo : EIATTR_CBANK_PARAM_SIZE
	.align		4
.L_54:
        /*0268*/ 	.byte	0x03, 0x19
        /*026a*/ 	.short	0x0050


	//----- nvinfo : EIATTR_PARAM_CBANK
	.align		4
        /*026c*/ 	.byte	0x04, 0x0a
        /*026e*/ 	.short	(.L_56 - .L_55)
	.align		4
.L_55:
        /*0270*/ 	.word	index@(.nv.constant0.gluon_tcgen05)
        /*0274*/ 	.short	0x0380
        /*0276*/ 	.short	0x0050


	//----- nvinfo : EIATTR_SW_WAR
	.align		4
.L_56:
        /*0278*/ 	.byte	0x04, 0x36
        /*027a*/ 	.short	(.L_58 - .L_57)
.L_57:
        /*027c*/ 	.word	0x00000008
.L_58:


//--------------------- .nv.compat                --------------------------
	.section	.nv.compat,"",@"SHT_CUDA_COMPAT_INFO"
	.align	4
        /*0000*/ 	.byte	0x02, 0x02, 0x02, 0x00, 0x02, 0x05, 0x05, 0x00, 0x02, 0x03, 0x03, 0x00, 0x02, 0x06, 0x01, 0x00


//--------------------- .nv.callgraph             --------------------------
	.section	.nv.callgraph,"",@"SHT_CUDA_CALLGRAPH"
	.align	4
	.sectionentsize	8
	.align		4
        /*0000*/ 	.word	0x00000000
	.align		4
        /*0004*/ 	.word	0xffffffff
	.align		4
        /*0008*/ 	.word	0x00000000
	.align		4
        /*000c*/ 	.word	0xfffffffe
	.align		4
        /*0010*/ 	.word	0x00000000
	.align		4
        /*0014*/ 	.word	0xfffffffd
	.align		4
        /*0018*/ 	.word	0x00000000
	.align		4
        /*001c*/ 	.word	0xfffffffc


//--------------------- .text.gluon_tcgen05       --------------------------
	.section	.text.gluon_tcgen05,"ax",@progbits
	.align	128
        .global         gluon_tcgen05
        .type           gluon_tcgen05,@function
        .size           gluon_tcgen05,(.L_x_73 - gluon_tcgen05)
        .other          gluon_tcgen05,@"STO_CUDA_ENTRY STV_DEFAULT"
gluon_tcgen05:
.text.gluon_tcgen05:
[----:B------:R-:W1:Y:S01]  /*0000*/  LDC R1, c[0x0][0x37c] ;  /* 0x0000df00ff017b82 */ /* 0x000e620000000800 */
[----:B------:R-:W2:Y:S02]  /*0010*/  S2R R0, SR_TID.X ;  /* 0x0000000000007919 */ /* 0x000ea40000002100 */
[----:B--2---:R-:W-:-:S13]  /*0020*/  ISETP.GE.U32.AND P2, PT, R0, 0x20, PT ;  /* 0x000000200000780c */ /* 0x004fda0003f46070 */
[----:B------:R-:W-:Y:S05]  /*0030*/  @P2 BRA `(.L_x_0) ;  /* 0x0000000000b82947 */ /* 0x000fea0003800000 */
[----:B------:R-:W2:Y:S01]  /*0040*/  S2UR UR6, SR_CgaCtaId ;  /* 0x00000000000679c3 */ /* 0x000ea20000008800 */
[----:B------:R-:W-:Y:S01]  /*0050*/  NOP ;  /* 0x0000000000007918 */ /* 0x000fe20000000000 */
[----:B------:R-:W-:Y:S02]  /*0060*/  UMOV UR4, 0x40 ;  /* 0x0000004000047882 */ /* 0x000fe40000000000 */
[----:B--2---:R-:W-:-:S09]  /*0070*/  ULEA UR4, UR6, UR4, 0x18 ;  /* 0x0000000406047291 */ /* 0x004fd2000f8ec0ff */
[----:B------:R-:W2:Y:S01]  /*0080*/  LDS.U8 R2, [UR4] ;  /* 0x00000004ff027984 */ /* 0x000ea20008000000 */
[----:B------:R-:W-:Y:S02]  /*0090*/  UMOV UR4, 0x400 ;  /* 0x0000040000047882 */ /* 0x000fe40000000000 */
[----:B------:R-:W-:Y:S01]  /*00a0*/  ULEA UR4, UR6, UR4, 0x18 ;  /* 0x0000000406047291 */ /* 0x000fe2000f8ec0ff */
[----:B--2---:R-:W-:-:S13]  /*00b0*/  ISETP.NE.AND P0, PT, R2, RZ, PT ;  /* 0x000000ff0200720c */ /* 0x004fda0003f05270 */
[----:B------:R-:W-:Y:S05]  /*00c0*/  @P0 BRA `(.L_x_1) ;  /* 0x00000000007c0947 */ /* 0x000fea0003800000 */
[----:B------:R-:W-:-:S13]  /*00d0*/  ELECT P0, URZ, PT ;  /* 0x0000000000ff782f */ /* 0x000fda0003800000 */
[----:B------:R-:W-:Y:S05]  /*00e0*/  @!P0 BRA `(.L_x_2) ;  /* 0x0000000000848947 */ /* 0x000fea0003800000 */
[----:B------:R-:W-:Y:S01]  /*00f0*/  UMOV UR5, 0x2 ;  /* 0x0000000200057882 */ /* 0x000fe20000000000 */
[----:B------:R-:W-:Y:S02]  /*0100*/  IMAD.MOV.U32 R5, RZ, RZ, 0x1 ;  /* 0x00000001ff057424 */ /* 0x000fe400078e00ff */
[----:B------:R-:W-:Y:S02]  /*0110*/  IMAD.MOV.U32 R3, RZ, RZ, 0x3 ;  /* 0x00000003ff037424 */ /* 0x000fe400078e00ff */
[----:B------:R-:W-:Y:S04]  /*0120*/  DEPBAR.LE SB2, 0x36 ;  /* 0x0000ad800000791a */ /* 0x000fe80000000000 */
[----:B------:R-:W2:Y:S02]  /*0130*/  UTCATOMSWS.FIND_AND_SET.ALIGN UP0, UR5, UR5 ;  /* 0x00000005000575e3 */ /* 0x000ea40008000800 */
[----:B--2---:R-:W-:-:S04]  /*0140*/  PLOP3.LUT P0, PT, PT, PT, UP0, 0x80, 0x8 ;  /* 0x000000000008781c */ /* 0x004fc80003f0f008 */
[----:B------:R-:W-:-:S04]  /*0150*/  SEL R2, RZ, 0xffffffff, !P0 ;  /* 0xffffffffff027807 */ /* 0x000fc80004000000 */
[----:B------:R-:W-:Y:S01]  /*0160*/  ISETP.NE.AND P0, PT, R2, RZ, PT ;  /* 0x000000ff0200720c */ /* 0x000fe20003f05270 */
[----:B------:R-:W-:-:S12]  /*0170*/  IMAD.U32 R2, RZ, RZ, UR5 ;  /* 0x00000005ff027e24 */ /* 0x000fd8000f8e00ff */
[----:B------:R-:W-:Y:S05]  /*0180*/  @P0 BRA `(.L_x_3) ;  /* 0x0000000000240947 */ /* 0x000fea0003800000 */
.L_x_4:
[----:B------:R-:W-:Y:S05]  /*0190*/  NANOSLEEP 0x64 ;  /* 0x000000640000795d */ /* 0x000fea0003800000 */
[----:B------:R-:W-:-:S05]  /*01a0*/  UMOV UR5, 0x2 ;  /* 0x0000000200057882 */ /* 0x000fca0000000000 */
[----:B------:R-:W-:Y:S04]  /*01b0*/  DEPBAR.LE SB2, 0x36 ;  /* 0x0000ad800000791a */ /* 0x000fe80000000000 */
[----:B------:R-:W2:Y:S02]  /*01c0*/  UTCATOMSWS.FIND_AND_SET.ALIGN UP0, UR5, UR5 ;  /* 0x00000005000575e3 */ /* 0x000ea40008000800 */
[----:B--2---:R-:W-:-:S04]  /*01d0*/  PLOP3.LUT P0, PT, PT, PT, UP0, 0x80, 0x8 ;  /* 0x000000000008781c */ /* 0x004fc80003f0f008 */
[----:B------:R-:W-:-:S04]  /*01e0*/  SEL R2, RZ, 0xffffffff, !P0 ;  /* 0xffffffffff027807 */ /* 0x000fc80004000000 */
[----:B------:R-:W-:Y:S01]  /*01f0*/  ISETP.NE.AND P0, PT, R2, RZ, PT ;  /* 0x000000ff0200720c */ /* 0x000fe20003f05270 */
[----:B------:R-:W-:-:S12]  /*0200*/  IMAD.U32 R2, RZ, RZ, UR5 ;  /* 0x00000005ff027e24 */ /* 0x000fd8000f8e00ff */
[----:B------:R-:W-:Y:S05]  /*0210*/  @!P0 BRA `(.L_x_4) ;  /* 0xfffffffc00dc8947 */ /* 0x000fea000383ffff */
.L_x_3:
[C---:B------:R-:W-:Y:S01]  /*0220*/  VIADD R4, R2.reuse, 0x10 ;  /* 0x0000001002047836 */ /* 0x040fe20000000000 */
[----:B------:R-:W-:Y:S01]  /*0230*/  UMOV UR5, 0x50 ;  /* 0x0000005000057882 */ /* 0x000fe20000000000 */
[----:B------:R-:W-:Y:S01]  /*0240*/  SHF.L.U32 R3, R3, R2, RZ ;  /* 0x0000000203037219 */ /* 0x000fe200000006ff */
[----:B------:R-:W-:Y:S01]  /*0250*/  ULEA UR5, UR6, UR5, 0x18 ;  /* 0x0000000506057291 */ /* 0x000fe2000f8ec0ff */
[----:B------:R-:W-:Y:S01]  /*0260*/  IMAD.SHL.U32 R2, R2, 0x20, RZ ;  /* 0x0000002002027824 */ /* 0x000fe200078e00ff */
[----:B------:R-:W-:-:S04]  /*0270*/  SHF.L.U32 R4, R5, R4, RZ ;  /* 0x0000000405047219 */ /* 0x000fc800000006ff */
[----:B------:R-:W-:-:S05]  /*0280*/  LOP3.LUT R3, R4, R3, RZ, 0xfc, !PT ;  /* 0x0000000304037212 */ /* 0x000fca00078efcff */
[----:B------:R2:W-:Y:S04]  /*0290*/  ATOMS.OR RZ, [UR5], R3 ;  /* 0x00000003ffff798c */ /* 0x0005e8000b000005 */
[----:B------:R2:W-:Y:S01]  /*02a0*/  STS [UR4], R2 ;  /* 0x00000002ff007988 */ /* 0x0005e20008000804 */
[----:B------:R-:W-:Y:S05]  /*02b0*/  BRA `(.L_x_2) ;  /* 0x0000000000107947 */ /* 0x000fea0003800000 */
.L_x_1:
[----:B------:R-:W-:Y:S01]  /*02c0*/  IMAD.MOV.U32 R3, RZ, RZ, -0x1 ;  /* 0xffffffffff037424 */ /* 0x000fe200078e00ff */
[----:B------:R-:W-:-:S04]  /*02d0*/  MOV R2, 0x300 ;  /* 0x0000030000027802 */ /* 0x000fc80000000f00 */
[----:B------:R2:W-:Y:S03]  /*02e0*/  STS [UR4], R3 ;  /* 0x00000003ff007988 */ /* 0x0005e60008000804 */
[----:B-12---:R-:W-:Y:S05]  /*02f0*/  CALL.REL.NOINC `($__internal_1_$__cuda_sm10x_tcgen05_guardrail_trap_phase_invalid_during_alloc) ;  /* 0x0000002000b07944 */ /* 0x006fea0003c00000 */
.L_x_2:
[----:B------:R-:W-:Y:S05]  /*0300*/  WARPSYNC.ALL ;  /* 0x0000000000007948 */ /* 0x000fea0003800000 */
[----:B------:R-:W-:Y:S01]  /*0310*/  NOP ;  /* 0x0000000000007918 */ /* 0x000fe20000000000 */
.L_x_0:
[----:B------:R-:W3:Y:S08]  /*0320*/  S2UR UR4, SR_CgaCtaId ;  /* 0x00000000000479c3 */ /* 0x000ef00000008800 */
[----:B------:R-:W-:Y:S01]  /*0330*/  BAR.SYNC.DEFER_BLOCKING 0x0 ;  /* 0x0000000000007b1d */ /* 0x000fe20000010000 */
[----:B------:R-:W-:-:S05]  /*0340*/  LOP3.LUT R36, R0, 0xff, RZ, 0xc0, !PT ;  /* 0x000000ff00247812 */ /* 0x000fca00078ec0ff */
[----:B------:R-:W-:Y:S02]  /*0350*/  UMOV UR8, 0x400 ;  /* 0x0000040000087882 */ /* 0x000fe40000000000 */
[----:B------:R-:W4:Y:S08]  /*0360*/  LDC R8, c[0x0][0x3a0] ;  /* 0x0000e800ff087b82 */ /* 0x000f300000000800 */
[----:B------:R-:W5:Y:S01]  /*0370*/  S2UR UR30, SR_CTAID.Y ;  /* 0x00000000001e79c3 */ /* 0x000f620000002600 */
[----:B---3--:R-:W-:-:S09]  /*0380*/  ULEA UR8, UR4, UR8, 0x18 ;  /* 0x0000000804087291 */ /* 0x008fd2000f8ec0ff */
[----:B------:R-:W3:Y:S01]  /*0390*/  LDS R4, [UR8] ;  /* 0x00000008ff047984 */ /* 0x000ee20008000800 */
[----:B------:R-:W-:Y:S06]  /*03a0*/  BAR.SYNC.DEFER_BLOCKING 0x0 ;  /* 0x0000000000007b1d */ /* 0x000fec0000010000 */
[----:B------:R-:W-:Y:S05]  /*03b0*/  @P2 BRA `(.L_x_5) ;  /* 0x0000000000182947 */ /* 0x000fea0003800000 */
[----:B------:R-:W-:Y:S01]  /*03c0*/  ELECT P0, URZ, PT ;  /* 0x0000000000ff782f */ /* 0x000fe20003800000 */
[----:B--2---:R-:W-:Y:S01]  /*03d0*/  IMAD.MOV.U32 R2, RZ, RZ, 0x1 ;  /* 0x00000001ff027424 */ /* 0x004fe200078e00ff */
[----:B------:R-:W-:Y:S01]  /*03e0*/  UMOV UR5, 0x40 ;  /* 0x0000004000057882 */ /* 0x000fe20000000000 */
[----:B------:R-:W-:Y:S01]  /*03f0*/  UVIRTCOUNT.DEALLOC.SMPOOL 0x80 ;  /* 0x000000800000784c */ /* 0x000fe20000000000 */
[----:B------:R-:W-:-:S09]  /*0400*/  ULEA UR5, UR4, UR5, 0x18 ;  /* 0x0000000504057291 */ /* 0x000fd2000f8ec0ff */
[----:B------:R2:W-:Y:S03]  /*0410*/  @P0 STS.U8 [UR5], R2 ;  /* 0x00000002ff000988 */ /* 0x0005e60008000005 */
.L_x_5:
[----:B------:R-:W2:Y:S01]  /*0420*/  S2UR UR4, SR_CTAID.Z ;  /* 0x00000000000479c3 */ /* 0x000ea20000002700 */
[----:B------:R-:W5:Y:S01]  /*0430*/  LDCU UR5, c[0x0][0x370] ;  /* 0x00006e00ff0577ac */ /* 0x000f620008000800 */
[----:B------:R-:W-:Y:S01]  /*0440*/  ISETP.GE.U32.AND P0, PT, R36, 0x20, PT ;  /* 0x000000202400780c */ /* 0x000fe20003f06070 */
[----:B----4-:R-:W-:Y:S01]  /*0450*/  VIADD R6, R8, 0xffffffff ;  /* 0xffffffff08067836 */ /* 0x010fe20000000000 */
[C---:B------:R-:W-:Y:S01]  /*0460*/  ISETP.NE.U32.AND P3, PT, R36.reuse, RZ, PT ;  /* 0x000000ff2400720c */ /* 0x040fe20003f65070 */
[----:B------:R-:W2:Y:S02]  /*0470*/  LDCU UR6, c[0x0][0x374] ;  /* 0x00006e80ff0677ac */ /* 0x000ea40008000800 */
[----:B--2---:R-:W-:Y:S01]  /*0480*/  LEA R3, R36, UR8, 0x2 ;  /* 0x0000000824037c11 */ /* 0x004fe2000f8e10ff */
[----:B------:R-:W-:Y:S01]  /*0490*/  BSSY.RECONVERGENT B0, `(.L_x_6) ;  /* 0x0000015000007945 */ /* 0x000fe20003800200 */
[----:B------:R-:W5:Y:S01]  /*04a0*/  S2UR UR11, SR_CTAID.X ;  /* 0x00000000000b79c3 */ /* 0x000f620000002500 */
[----:B------:R-:W2:Y:S01]  /*04b0*/  LDCU.64 UR14, c[0x0][0x3c0] ;  /* 0x00007800ff0e77ac */ /* 0x000ea20008000a00 */
[----:B---3--:R-:W-:-:S04]  /*04c0*/  R2UR UR25, R4 ;  /* 0x00000000041972ca */ /* 0x008fc800000e0000 */
[----:B------:R3:W-:Y:S02]  /*04d0*/  @!P0 STS [R3], RZ ;  /* 0x000000ff03008388 */ /* 0x0007e40000000800 */
[----:B------:R-:W4:Y:S01]  /*04e0*/  LDC R2, c[0x0][0x398] ;  /* 0x0000e600ff027b82 */ /* 0x000f220000000800 */
[----:B------:R-:W-:Y:S01]  /*04f0*/  NOP ;  /* 0x0000000000007918 */ /* 0x000fe20000000000 */
[----:B------:R3:W-:Y:S01]  /*0500*/  @!P3 STS [UR8+0x20], R6 ;  /* 0x00002006ff00b988 */ /* 0x0007e20008000808 */
[----:B-----5:R-:W-:-:S04]  /*0510*/  UIMAD UR4, UR4, UR6, UR30 ;  /* 0x00000006040472a4 */ /* 0x020fc8000f8e021e */
[----:B------:R-:W-:-:S04]  /*0520*/  UIMAD UR4, UR4, UR5, UR11 ;  /* 0x00000005040472a4 */ /* 0x000fc8000f8e020b */
[----:B------:R-:W-:-:S04]  /*0530*/  UIMAD UR4, UR4, 0x180, URZ ;  /* 0x00000180040478a4 */ /* 0x000fc8000f8e02ff */
[----:B--2---:R-:W-:Y:S01]  /*0540*/  UIADD3 UR6, UP0, UPT, UR4, UR14, URZ ;  /* 0x0000000e04067290 */ /* 0x004fe2000ff1e0ff */
[----:B----4-:R-:W-:-:S03]  /*0550*/  VIADD R2, R2, 0xffffffff ;  /* 0xffffffff02027836 */ /* 0x010fc60000000000 */
[----:B------:R-:W-:Y:S01]  /*0560*/  ULEA.HI.X.SX32 UR7, UR4, UR15, 0x1, UP0 ;  /* 0x0000000f04077291 */ /* 0x000fe200080f0eff */
[----:B---3--:R-:W-:Y:S11]  /*0570*/  @P3 BRA `(.L_x_7) ;  /* 0x0000000000183947 */ /* 0x008ff60003800000 */
[----:B------:R-:W2:Y:S01]  /*0580*/  LDS R4, [UR8+0x8] ;  /* 0x00000808ff047984 */ /* 0x000ea20008000800 */
[----:B------:R-:W3:Y:S01]  /*0590*/  LDC.64 R10, c[0x0][0x380] ;  /* 0x0000e000ff0a7b82 */ /* 0x000ee20000000a00 */
[----:B------:R-:W-:Y:S02]  /*05a0*/  IMAD.MOV.U32 R5, RZ, RZ, 0x70 ;  /* 0x00000070ff057424 */ /* 0x000fe400078e00ff */
[----:B---3--:R3:W-:Y:S03]  /*05b0*/  STS.64 [UR8], R10 ;  /* 0x0000000aff007988 */ /* 0x0087e60008000a08 */
[----:B--2---:R-:W-:-:S05]  /*05c0*/  LOP3.LUT R4, R4, 0x10, R5, 0xd8, !PT ;  /* 0x0000001004047812 */ /* 0x004fca00078ed805 */
[----:B------:R3:W-:Y:S02]  /*05d0*/  STS [UR8+0x8], R4 ;  /* 0x00000804ff007988 */ /* 0x0007e40008000808 */
.L_x_7:
[----:B------:R-:W-:Y:S05]  /*05e0*/  BSYNC.RECONVERGENT B0 ;  /* 0x0000000000007941 */ /* 0x000fea0003800200 */
.L_x_6:
[----:B------:R-:W-:Y:S04]  /*05f0*/  BSSY.RECONVERGENT B0, `(.L_x_8) ;  /* 0x000000a000007945 */ /* 0x000fe80003800200 */
[----:B------:R-:W-:Y:S05]  /*0600*/  @P3 BRA `(.L_x_9) ;  /* 0x0000000000203947 */ /* 0x000fea0003800000 */
[----:B---3--:R-:W2:Y:S01]  /*0610*/  LDS R4, [UR8+0x34] ;  /* 0x00003408ff047984 */ /* 0x008ea20008000800 */
[----:B------:R-:W-:Y:S02]  /*0620*/  IMAD.MOV.U32 R5, RZ, RZ, 0x7f000000 ;  /* 0x7f000000ff057424 */ /* 0x000fe400078e00ff */
[----:B------:R-:W-:Y:S01]  /*0630*/  @!P3 IMAD.MOV.U32 R7, RZ, RZ, 0x7f ;  /* 0x0000007fff07b424 */ /* 0x000fe200078e00ff */
[----:B------:R-:W3:Y:S02]  /*0640*/  @!P3 LDS R10, [UR8+0x38] ;  /* 0x00003808ff0ab984 */ /* 0x000ee40008000800 */
[----:B--2---:R-:W-:Y:S02]  /*0650*/  LOP3.LUT R4, R4, 0xff000000, R5, 0xb8, !PT ;  /* 0xff00000004047812 */ /* 0x004fe400078eb805 */
[----:B---3--:R-:W-:-:S03]  /*0660*/  @!P3 LOP3.LUT R5, R10, 0xff, R7, 0xb8, !PT ;  /* 0x000000ff0a05b812 */ /* 0x008fc600078eb807 */
[----:B------:R2:W-:Y:S04]  /*0670*/  STS [UR8+0x34], R4 ;  /* 0x00003404ff007988 */ /* 0x0005e80008000808 */
[----:B------:R2:W-:Y:S02]  /*0680*/  @!P3 STS [UR8+0x38], R5 ;  /* 0x00003805ff00b988 */ /* 0x0005e40008000808 */
.L_x_9:
[----:B------:R-:W-:Y:S05]  /*0690*/  BSYNC.RECONVERGENT B0 ;  /* 0x0000000000007941 */ /* 0x000fea0003800200 */
.L_x_8:
[----:B------:R-:W-:Y:S04]  /*06a0*/  BSSY.RECONVERGENT B0, `(.L_x_10) ;  /* 0x000000a000007945 */ /* 0x000fe80003800200 */
[----:B------:R-:W-:Y:S05]  /*06b0*/  @P3 BRA `(.L_x_11) ;  /* 0x0000000000203947 */ /* 0x000fea0003800000 */
[----:B--23--:R-:W2:Y:S01]  /*06c0*/  LDS R4, [UR8+0x1c] ;  /* 0x00001c08ff047984 */ /* 0x00cea20008000800 */
[----:B------:R-:W3:Y:S03]  /*06d0*/  LDC.64 R10, c[0x0][0x3a8] ;  /* 0x0000ea00ff0a7b82 */ /* 0x000ee60000000a00 */
[----:B------:R4:W-:Y:S01]  /*06e0*/  STS [UR8+0x24], R2 ;  /* 0x00002402ff007988 */ /* 0x0009e20008000808 */
[--C-:B---3--:R-:W-:Y:S02]  /*06f0*/  SHF.R.U32.HI R7, RZ, 0x4, R11.reuse ;  /* 0x00000004ff077819 */ /* 0x108fe4000001160b */
[----:B------:R-:W-:-:S05]  /*0700*/  SHF.R.U64 R5, R10, 0x4, R11 ;  /* 0x000000040a057819 */ /* 0x000fca000000120b */
[----:B------:R4:W-:Y:S01]  /*0710*/  STS [UR8+0xc], R5 ;  /* 0x00000c05ff007988 */ /* 0x0009e20008000808 */
[----:B--2---:R-:W-:-:S05]  /*0720*/  LOP3.LUT R4, R4, 0xf, R7, 0xb8, !PT ;  /* 0x0000000f04047812 */ /* 0x004fca00078eb807 */
[----:B------:R4:W-:Y:S02]  /*0730*/  STS [UR8+0x1c], R4 ;  /* 0x00001c04ff007988 */ /* 0x0009e40008000808 */
.L_x_11:
[----:B------:R-:W-:Y:S05]  /*0740*/  BSYNC.RECONVERGENT B0 ;  /* 0x0000000000007941 */ /* 0x000fea0003800200 */
.L_x_10:
[----:B------:R-:W-:Y:S04]  /*0750*/  BSSY.RECONVERGENT B1, `(.L_x_12) ;  /* 0x000001d000017945 */ /* 0x000fe80003800200 */
[----:B------:R-:W-:Y:S04]  /*0760*/  BSSY.RELIABLE B0, `(.L_x_13) ;  /* 0x0000018000007945 */ /* 0x000fe80003800100 */
[----:B------:R-:W-:Y:S05]  /*0770*/  @P3 BRA `(.L_x_14) ;  /* 0x00000000001c3947 */ /* 0x000fea0003800000 */
[----:B--234-:R-:W2:Y:S02]  /*0780*/  LDS R4, [UR8+0x34] ;  /* 0x00003408ff047984 */ /* 0x01cea40008000800 */
[----:B--2---:R-:W-:-:S05]  /*0790*/  LOP3.LUT R4, R4, 0x7, RZ, 0xb8, !PT ;  /* 0x0000000704047812 */ /* 0x004fca00078eb8ff */
[----:B------:R2:W-:Y:S01]  /*07a0*/  STS [UR8+0x34], R4 ;  /* 0x00003404ff007988 */ /* 0x0005e20008000808 */
[----:B------:R-:W-:Y:S05]  /*07b0*/  @P3 BRA `(.L_x_15) ;  /* 0x00000000001c3947 */ /* 0x000fea0003800000 */
[----:B--2---:R-:W2:Y:S02]  /*07c0*/  LDS R4, [UR8+0x34] ;  /* 0x00003408ff047984 */ /* 0x004ea40008000800 */
[----:B--2---:R-:W-:-:S05]  /*07d0*/  LOP3.LUT R4, R4, 0x38, RZ, 0xb8, !PT ;  /* 0x0000003804047812 */ /* 0x004fca00078eb8ff */
[----:B------:R5:W-:Y:S02]  /*07e0*/  STS [UR8+0x34], R4 ;  /* 0x00003404ff007988 */ /* 0x000be40008000808 */
.L_x_14:
[----:B------:R-:W-:Y:S05]  /*07f0*/  @P3 BRA `(.L_x_16) ;  /* 0x00000000001c3947 */ /* 0x000fea0003800000 */
[----:B--2345:R-:W2:Y:S02]  /*0800*/  LDS R4, [UR8+0x8] ;  /* 0x00000808ff047984 */ /* 0x03cea40008000800 */
[----:B--2---:R-:W-:-:S05]  /*0810*/  LOP3.LUT R4, R4, 0x780, RZ, 0xb8, !PT ;  /* 0x0000078004047812 */ /* 0x004fca00078eb8ff */
[----:B------:R3:W-:Y:S02]  /*0820*/  STS [UR8+0x8], R4 ;  /* 0x00000804ff007988 */ /* 0x0007e40008000808 */
.L_x_15:
[----:B------:R-:W-:Y:S05]  /*0830*/  @P3 BRA `(.L_x_17) ;  /* 0x0000000000283947 */ /* 0x000fea0003800000 */
[----:B--23--:R-:W2:Y:S02]  /*0840*/  LDS R4, [UR8+0x8] ;  /* 0x00000808ff047984 */ /* 0x00cea40008000800 */
[----:B--2---:R-:W-:-:S05]  /*0850*/  LOP3.LUT R4, R4, 0x1800, RZ, 0xb8, !PT ;  /* 0x0000180004047812 */ /* 0x004fca00078eb8ff */
[----:B------:R2:W-:Y:S02]  /*0860*/  STS [UR8+0x8], R4 ;  /* 0x00000804ff007988 */ /* 0x0005e40008000808 */
.L_x_16:
[----:B------:R-:W-:Y:S05]  /*0870*/  @P3 BREAK.RELIABLE B0 ;  /* 0x0000000000003942 */ /* 0x000fea0003800100 */
[----:B------:R-:W-:Y:S05]  /*0880*/  @P3 BRA `(.L_x_18) ;  /* 0x0000000000243947 */ /* 0x000fea0003800000 */
[----:B--2-4-:R-:W2:Y:S01]  /*0890*/  LDS R5, [UR8+0x8] ;  /* 0x00000808ff057984 */ /* 0x014ea20008000800 */
[----:B---3-5:R-:W-:-:S05]  /*08a0*/  IMAD.MOV.U32 R4, RZ, RZ, 0x6000 ;  /* 0x00006000ff047424 */ /* 0x028fca00078e00ff */
[----:B--2---:R-:W-:-:S04]  /*08b0*/  LOP3.LUT R4, R5, 0x6000, R4, 0xd8, !PT ;  /* 0x0000600005047812 */ /* 0x004fc800078ed804 */
[----:B------:R-:W-:-:S05]  /*08c0*/  LOP3.LUT R4, R4, 0x400000, RZ, 0xb8, !PT ;  /* 0x0040000004047812 */ /* 0x000fca00078eb8ff */
[----:B------:R4:W-:Y:S02]  /*08d0*/  STS [UR8+0x8], R4 ;  /* 0x00000804ff007988 */ /* 0x0009e40008000808 */
.L_x_17:
[----:B------:R-:W-:Y:S05]  /*08e0*/  BSYNC.RELIABLE B0 ;  /* 0x0000000000007941 */ /* 0x000fea0003800100 */
.L_x_13:
[----:B--234-:R-:W2:Y:S02]  /*08f0*/  @!P3 LDS R4, [UR8+0x8] ;  /* 0x00000808ff04b984 */ /* 0x01cea40008000800 */
[----:B--2---:R-:W-:-:S05]  /*0900*/  @!P3 LOP3.LUT R4, R4, 0x8000, RZ, 0xb8, !PT ;  /* 0x000080000404b812 */ /* 0x004fca00078eb8ff */
[----:B------:R2:W-:Y:S02]  /*0910*/  @!P3 STS [UR8+0x8], R4 ;  /* 0x00000804ff00b988 */ /* 0x0005e40008000808 */
.L_x_18:
[----:B------:R-:W-:Y:S05]  /*0920*/  BSYNC.RECONVERGENT B1 ;  /* 0x0000000000017941 */ /* 0x000fea0003800200 */
.L_x_12:
[----:B------:R-:W-:Y:S05]  /*0930*/  WARPSYNC.ALL ;  /* 0x0000000000007948 */ /* 0x000fea0003800000 */
[----:B------:R-:W-:Y:S01]  /*0940*/  NOP ;  /* 0x0000000000007918 */ /* 0x000fe20000000000 */
[----:B------:R-:W2:Y:S02]  /*0950*/  LDC R7, c[0x0][0x39c] ;  /* 0x0000e700ff077b82 */ /* 0x000ea40000000800 */
[----:B--2---:R-:W-:Y:S01]  /*0960*/  VIADD R7, R7, 0xffffffff ;  /* 0xffffffff07077836 */ /* 0x004fe20000000000 */
[----:B------:R-:W-:Y:S06]  /*0970*/  @P0 BRA `(.L_x_19) ;  /* 0x0000000000300947 */ /* 0x000fec0003800000 */
[----:B---345:R-:W2:Y:S01]  /*0980*/  S2R R4, SR_LANEID ;  /* 0x0000000000047919 */ /* 0x038ea20000000000 */
[----:B------:R-:W-:Y:S05]  /*0990*/  WARPSYNC.ALL ;  /* 0x0000000000007948 */ /* 0x000fea0003800000 */
[----:B------:R-:W-:Y:S01]  /*09a0*/  NOP ;  /* 0x0000000000007918 */ /* 0x000fe20000000000 */
[----:B--2---:R-:W-:-:S05]  /*09b0*/  IMAD.SHL.U32 R9, R4, 0x4, RZ ;  /* 0x0000000404097824 */ /* 0x004fca00078e00ff */
[----:B------:R-:W2:Y:S01]  /*09c0*/  LDS R11, [R9+UR8] ;  /* 0x00000008090b7984 */ /* 0x000ea20008000800 */
[----:B------:R-:W-:-:S05]  /*09d0*/  IADD3 R4, P1, PT, R9, UR6, RZ ;  /* 0x0000000609047c10 */ /* 0x000fca000ff3e0ff */
[----:B------:R-:W-:-:S05]  /*09e0*/  IMAD.X R5, RZ, RZ, UR7, P1 ;  /* 0x00000007ff057e24 */ /* 0x000fca00088e06ff */
[----:B--2---:R2:W3:Y:S01]  /*09f0*/  ATOMG.E.EXCH.STRONG.GPU PT, RZ, [R4], R11 ;  /* 0x0000000b04ff73a8 */ /* 0x0044e200041ee100 */
[----:B------:R-:W-:-:S04]  /*0a00*/  DEPBAR {5,4,3,2,1,0} ;  /* 0x0000003f0000791a */ /* 0x000fc80000000000 */
[----:B------:R-:W4:Y:S02]  /*0a10*/  CCTL.E.C.LDCU.IV.DEEP [UR6] ;  /* 0x0000000006007540 */ /* 0x000f240009c08000 */
[----:B----4-:R2:W-:Y:S01]  /*0a20*/  UTMACCTL.IV [UR6] ;  /* 0x00000000060079b9 */ /* 0x0105e20008000000 */
[----:B------:R-:W-:Y:S01]  /*0a30*/  NOP ;  /* 0x0000000000007918 */ /* 0x000fe20000000000 */
.L_x_19:
[----:B------:R-:W-:Y:S05]  /*0a40*/  @P0 BRA `(.L_x_20) ;  /* 0x00000000000c0947 */ /* 0x000fea0003800000 */
[----:B------:R0:W-:Y:S01]  /*0a50*/  UTMACMDFLUSH ;  /* 0x00000000000079b7 */ /* 0x0001e20000000000 */
[----:B------:R-:W-:Y:S05]  /*0a60*/  @P0 BRA `(.L_x_20) ;  /* 0x0000000000040947 */ /* 0x000fea0003800000 */
[----:B------:R-:W-:-:S04]  /*0a70*/  DEPBAR.LE SB0, 0x0 ;  /* 0x000080000000791a */ /* 0x000fc80000000000 */
.L_x_20:
[----:B------:R-:W-:Y:S05]  /*0a80*/  WARPSYNC.ALL ;  /* 0x0000000000007948 */ /* 0x000fea0003800000 */
[----:B------:R-:W-:Y:S01]  /*0a90*/  NOP ;  /* 0x0000000000007918 */ /* 0x000fe20000000000 */
[----:B---3--:R-:W-:Y:S06]  /*0aa0*/  BAR.SYNC.DEFER_BLOCKING 0x0 ;  /* 0x0000000000007b1d */ /* 0x008fec0000010000 */
[----:B------:R-:W-:Y:S02]  /*0ab0*/  BSSY.RECONVERGENT B1, `(.L_x_21) ;  /* 0x000000b000017945 */ /* 0x000fe40003800200 */
[----:B------:R-:W-:Y:S06]  /*0ac0*/  BAR.SYNC.DEFER_BLOCKING 0x0 ;  /* 0x0000000000007b1d */ /* 0x000fec0000010000 */
[----:B------:R3:W-:Y:S01]  /*0ad0*/  @!P0 STS [R3], RZ ;  /* 0x000000ff03008388 */ /* 0x0007e20000000800 */
[----:B------:R-:W-:Y:S01]  /*0ae0*/  NOP ;  /* 0x0000000000007918 */ /* 0x000fe20000000000 */
[----:B------:R-:W-:Y:S05]  /*0af0*/  @P3 BRA `(.L_x_22) ;  /* 0x0000000000183947 */ /* 0x000fea0003800000 */
[----:B--2-45:R-:W2:Y:S01]  /*0b00*/  LDS R4, [UR8+0x8] ;  /* 0x00000808ff047984 */ /* 0x034ea20008000800 */
[----:B------:R-:W4:Y:S01]  /*0b10*/  LDC.64 R10, c[0x0][0x388] ;  /* 0x0000e200ff0a7b82 */ /* 0x000f220000000a00 */
[----:B------:R-:W-:Y:S02]  /*0b20*/  IMAD.MOV.U32 R5, RZ, RZ, 0x70 ;  /* 0x00000070ff057424 */ /* 0x000fe400078e00ff */
[----:B----4-:R4:W-:Y:S03]  /*0b30*/  STS.64 [UR8], R10 ;  /* 0x0000000aff007988 */ /* 0x0109e60008000a08 */
[----:B--2---:R-:W-:-:S05]  /*0b40*/  LOP3.LUT R4, R4, 0x10, R5, 0xd8, !PT ;  /* 0x0000001004047812 */ /* 0x004fca00078ed805 */
[----:B------:R4:W-:Y:S02]  /*0b50*/  STS [UR8+0x8], R4 ;  /* 0x00000804ff007988 */ /* 0x0009e40008000808 */
.L_x_22:
[----:B--2---:R-:W-:Y:S05]  /*0b60*/  BSYNC.RECONVERGENT B1 ;  /* 0x0000000000017941 */ /* 0x004fea0003800200 */
.L_x_21:
[----:B------:R-:W-:Y:S04]  /*0b70*/  BSSY.RECONVERGENT B1, `(.L_x_23) ;  /* 0x000000a000017945 */ /* 0x000fe80003800200 */
[----:B------:R-:W-:Y:S05]  /*0b80*/  @P3 BRA `(.L_x_24) ;  /* 0x0000000000203947 */ /* 0x000fea0003800000 */
[----:B----45:R-:W2:Y:S01]  /*0b90*/  LDS R4, [UR8+0x34] ;  /* 0x00003408ff047984 */ /* 0x030ea20008000800 */
[----:B------:R-:W-:Y:S02]  /*0ba0*/  IMAD.MOV.U32 R5, RZ, RZ, 0x3f000000 ;  /* 0x3f000000ff057424 */ /* 0x000fe400078e00ff */
[----:B------:R-:W-:Y:S01]  /*0bb0*/  @!P3 IMAD.MOV.U32 R10, RZ, RZ, 0x7f ;  /* 0x0000007fff0ab424 */ /* 0x000fe200078e00ff */
[----:B------:R-:W4:Y:S02]  /*0bc0*/  @!P3 LDS R9, [UR8+0x38] ;  /* 0x00003808ff09b984 */ /* 0x000f240008000800 */
[----:B--2---:R-:W-:Y:S02]  /*0bd0*/  LOP3.LUT R4, R4, 0xff000000, R5, 0xb8, !PT ;  /* 0xff00000004047812 */ /* 0x004fe400078eb805 */
[----:B----4-:R-:W-:-:S03]  /*0be0*/  @!P3 LOP3.LUT R5, R9, 0xff, R10, 0xb8, !PT ;  /* 0x000000ff0905b812 */ /* 0x010fc600078eb80a */
[----:B------:R2:W-:Y:S04]  /*0bf0*/  STS [UR8+0x34], R4 ;  /* 0x00003404ff007988 */ /* 0x0005e80008000808 */
[----:B------:R2:W-:Y:S02]  /*0c00*/  @!P3 STS [UR8+0x38], R5 ;  /* 0x00003805ff00b988 */ /* 0x0005e40008000808 */
.L_x_24:
[----:B------:R-:W-:Y:S05]  /*0c10*/  BSYNC.RECONVERGENT B1 ;  /* 0x0000000000017941 */ /* 0x000fea0003800200 */
.L_x_23:
[----:B------:R-:W-:Y:S04]  /*0c20*/  BSSY.RECONVERGENT B1, `(.L_x_25) ;  /* 0x0000004000017945 */ /* 0x000fe80003800200 */
[----:B------:R-:W-:Y:S05]  /*0c30*/  @P3 BRA `(.L_x_26) ;  /* 0x0000000000083947 */ /* 0x000fea0003800000 */
[----:B------:R2:W-:Y:S04]  /*0c40*/  STS [UR8+0x24], R6 ;  /* 0x00002406ff007988 */ /* 0x0005e80008000808 */
[----:B------:R2:W-:Y:S02]  /*0c50*/  STS [UR8+0x20], R7 ;  /* 0x00002007ff007988 */ /* 0x0005e40008000808 */
.L_x_26:
[----:B------:R-:W-:Y:S05]  /*0c60*/  BSYNC.RECONVERGENT B1 ;  /* 0x0000000000017941 */ /* 0x000fea0003800200 */
.L_x_25:
[----:B------:R-:W-:Y:S04]  /*0c70*/  BSSY.RECONVERGENT B2, `(.L_x_27) ;  /* 0x0000025000027945 */ /* 0x000fe80003800200 */
[----:B------:R-:W-:Y:S04]  /*0c80*/  BSSY.RELIABLE B1, `(.L_x_28) ;  /* 0x0000020000017945 */ /* 0x000fe80003800100 */
[----:B------:R-:W-:Y:S05]  /*0c90*/  @P3 BRA `(.L_x_29) ;  /* 0x00000000002c3947 */ /* 0x000fea0003800000 */
[----:B--2-45:R-:W2:Y:S01]  /*0ca0*/  LDS R4, [UR8+0x1c] ;  /* 0x00001c08ff047984 */ /* 0x034ea20008000800 */
[----:B------:R-:W4:Y:S02]  /*0cb0*/  LDC.64 R10, c[0x0][0x3b0] ;  /* 0x0000ec00ff0a7b82 */ /* 0x000f240000000a00 */
[--C-:B----4-:R-:W-:Y:S02]  /*0cc0*/  SHF.R.U32.HI R9, RZ, 0x4, R11.reuse ;  /* 0x00000004ff097819 */ /* 0x110fe4000001160b */
[----:B------:R-:W-:-:S05]  /*0cd0*/  SHF.R.U64 R5, R10, 0x4, R11 ;  /* 0x000000040a057819 */ /* 0x000fca000000120b */
[----:B------:R4:W-:Y:S01]  /*0ce0*/  STS [UR8+0xc], R5 ;  /* 0x00000c05ff007988 */ /* 0x0009e20008000808 */
[----:B--2---:R-:W-:-:S05]  /*0cf0*/  LOP3.LUT R4, R4, 0xf, R9, 0xb8, !PT ;  /* 0x0000000f04047812 */ /* 0x004fca00078eb809 */
[----:B------:R4:W-:Y:S01]  /*0d00*/  STS [UR8+0x1c], R4 ;  /* 0x00001c04ff007988 */ /* 0x0009e20008000808 */
[----:B------:R-:W-:Y:S05]  /*0d10*/  @P3 BRA `(.L_x_30) ;  /* 0x00000000001c3947 */ /* 0x000fea0003800000 */
[----:B----4-:R-:W2:Y:S02]  /*0d20*/  LDS R4, [UR8+0x34] ;  /* 0x00003408ff047984 */ /* 0x010ea40008000800 */
[----:B--2---:R-:W-:-:S05]  /*0d30*/  LOP3.LUT R4, R4, 0x7, RZ, 0xb8, !PT ;  /* 0x0000000704047812 */ /* 0x004fca00078eb8ff */
[----:B------:R2:W-:Y:S02]  /*0d40*/  STS [UR8+0x34], R4 ;  /* 0x00003404ff007988 */ /* 0x0005e40008000808 */
.L_x_29:
[----:B------:R-:W-:Y:S05]  /*0d50*/  @P3 BRA `(.L_x_31) ;  /* 0x00000000001c3947 */ /* 0x000fea0003800000 */
[----:B--2-45:R-:W2:Y:S02]  /*0d60*/  LDS R4, [UR8+0x34] ;  /* 0x00003408ff047984 */ /* 0x034ea40008000800 */
[----:B--2---:R-:W-:-:S05]  /*0d70*/  LOP3.LUT R4, R4, 0x38, RZ, 0xb8, !PT ;  /* 0x0000003804047812 */ /* 0x004fca00078eb8ff */
[----:B------:R2:W-:Y:S02]  /*0d80*/  STS [UR8+0x34], R4 ;  /* 0x00003404ff007988 */ /* 0x0005e40008000808 */
.L_x_30:
[----:B------:R-:W-:Y:S05]  /*0d90*/  @P3 BRA `(.L_x_32) ;  /* 0x00000000001c3947 */ /* 0x000fea0003800000 */
[----:B--2-4-:R-:W2:Y:S02]  /*0da0*/  LDS R4, [UR8+0x8] ;  /* 0x00000808ff047984 */ /* 0x014ea40008000800 */
[----:B--2---:R-:W-:-:S05]  /*0db0*/  LOP3.LUT R4, R4, 0x780, RZ, 0xb8, !PT ;  /* 0x0000078004047812 */ /* 0x004fca00078eb8ff */
[----:B------:R2:W-:Y:S02]  /*0dc0*/  STS [UR8+0x8], R4 ;  /* 0x00000804ff007988 */ /* 0x0005e40008000808 */
.L_x_31:
[----:B------:R-:W-:Y:S05]  /*0dd0*/  @P3 BRA `(.L_x_33) ;  /* 0x0000000000283947 */ /* 0x000fea0003800000 */
[----:B--2-45:R-:W2:Y:S02]  /*0de0*/  LDS R4, [UR8+0x8] ;  /* 0x00000808ff047984 */ /* 0x034ea40008000800 */
[----:B--2---:R-:W-:-:S05]  /*0df0*/  LOP3.LUT R4, R4, 0x1800, RZ, 0xb8, !PT ;  /* 0x0000180004047812 */ /* 0x004fca00078eb8ff */
[----:B------:R5:W-:Y:S02]  /*0e00*/  STS [UR8+0x8], R4 ;  /* 0x00000804ff007988 */ /* 0x000be40008000808 */
.L_x_32:
[----:B------:R-:W-:Y:S05]  /*0e10*/  @P3 BREAK.RELIABLE B1 ;  /* 0x0000000000013942 */ /* 0x000fea0003800100 */
[----:B------:R-:W-:Y:S05]  /*0e20*/  @P3 BRA `(.L_x_34) ;  /* 0x0000000000243947 */ /* 0x000fea0003800000 */
[----:B--2-45:R-:W2:Y:S01]  /*0e30*/  LDS R4, [UR8+0x8] ;  /* 0x00000808ff047984 */ /* 0x034ea20008000800 */
[----:B------:R-:W-:-:S05]  /*0e40*/  IMAD.MOV.U32 R5, RZ, RZ, 0x6000 ;  /* 0x00006000ff057424 */ /* 0x000fca00078e00ff */
[----:B--2---:R-:W-:-:S04]  /*0e50*/  LOP3.LUT R4, R4, 0x4000, R5, 0xd8, !PT ;  /* 0x0000400004047812 */ /* 0x004fc800078ed805 */
[----:B------:R-:W-:-:S05]  /*0e60*/  LOP3.LUT R4, R4, 0x400000, RZ, 0xb8, !PT ;  /* 0x0040000004047812 */ /* 0x000fca00078eb8ff */
[----:B------:R2:W-:Y:S02]  /*0e70*/  STS [UR8+0x8], R4 ;  /* 0x00000804ff007988 */ /* 0x0005e40008000808 */
.L_x_33:
[----:B------:R-:W-:Y:S05]  /*0e80*/  BSYNC.RELIABLE B1 ;  /* 0x0000000000017941 */ /* 0x000fea0003800100 */
.L_x_28:
[----:B--2-45:R-:W2:Y:S02]  /*0e90*/  @!P3 LDS R4, [UR8+0x8] ;  /* 0x00000808ff04b984 */ /* 0x034ea40008000800 */
[----:B--2---:R-:W-:-:S05]  /*0ea0*/  @!P3 LOP3.LUT R4, R4, 0x8000, RZ, 0xb8, !PT ;  /* 0x000080000404b812 */ /* 0x004fca00078eb8ff */
[----:B------:R2:W-:Y:S02]  /*0eb0*/  @!P3 STS [UR8+0x8], R4 ;  /* 0x00000804ff00b988 */ /* 0x0005e40008000808 */
.L_x_34:
[----:B------:R-:W-:Y:S05]  /*0ec0*/  BSYNC.RECONVERGENT B2 ;  /* 0x0000000000027941 */ /* 0x000fea0003800200 */
.L_x_27:
[----:B------:R-:W-:Y:S05]  /*0ed0*/  WARPSYNC.ALL ;  /* 0x0000000000007948 */ /* 0x000fea0003800000 */
[----:B------:R-:W-:Y:S01]  /*0ee0*/  NOP ;  /* 0x0000000000007918 */ /* 0x000fe20000000000 */
[----:B------:R-:W-:-:S04]  /*0ef0*/  UIADD3 UR5, UPT, UPT, UR4, 0x80, URZ ;  /* 0x0000008004057890 */ /* 0x000fc8000fffe0ff */
[----:B------:R-:W-:-:S04]  /*0f00*/  UIADD3 UR12, UP0, UPT, UR5, UR14, URZ ;  /* 0x0000000e050c7290 */ /* 0x000fc8000ff1e0ff */
[----:B------:R-:W-:Y:S01]  /*0f10*/  ULEA.HI.X.SX32 UR13, UR5, UR15, 0x1, UP0 ;  /* 0x0000000f050d7291 */ /* 0x000fe200080f0eff */
[----:B------:R-:W-:Y:S11]  /*0f20*/  @P0 BRA `(.L_x_35) ;  /* 0x0000000000300947 */ /* 0x000ff60003800000 */
[----:B--2-45:R-:W2:Y:S01]  /*0f30*/  S2R R4, SR_LANEID ;  /* 0x0000000000047919 */ /* 0x034ea20000000000 */
[----:B------:R-:W-:Y:S05]  /*0f40*/  WARPSYNC.ALL ;  /* 0x0000000000007948 */ /* 0x000fea0003800000 */
[----:B------:R-:W-:Y:S01]  /*0f50*/  NOP ;  /* 0x0000000000007918 */ /* 0x000fe20000000000 */
[----:B--2---:R-:W-:-:S05]  /*0f60*/  IMAD.SHL.U32 R6, R4, 0x4, RZ ;  /* 0x0000000404067824 */ /* 0x004fca00078e00ff */
[----:B------:R-:W2:Y:S01]  /*0f70*/  LDS R9, [R6+UR8] ;  /* 0x0000000806097984 */ /* 0x000ea20008000800 */
[----:B------:R-:W-:-:S05]  /*0f80*/  IADD3 R4, P1, PT, R6, UR12, RZ ;  /* 0x0000000c06047c10 */ /* 0x000fca000ff3e0ff */
[----:B------:R-:W-:-:S05]  /*0f90*/  IMAD.X R5, RZ, RZ, UR13, P1 ;  /* 0x0000000dff057e24 */ /* 0x000fca00088e06ff */
[----:B--2---:R2:W4:Y:S01]  /*0fa0*/  ATOMG.E.EXCH.STRONG.GPU PT, RZ, [R4], R9 ;  /* 0x0000000904ff73a8 */ /* 0x00452200041ee100 */
[----:B------:R-:W-:-:S04]  /*0fb0*/  DEPBAR {5,4,3,2,1,0} ;  /* 0x0000003f0000791a */ /* 0x000fc80000000000 */
[----:B------:R-:W5:Y:S02]  /*0fc0*/  CCTL.E.C.LDCU.IV.DEEP [UR12] ;  /* 0x000000000c007540 */ /* 0x000f640009c08000 */
[----:B-----5:R2:W-:Y:S01]  /*0fd0*/  UTMACCTL.IV [UR12] ;  /* 0x000000000c0079b9 */ /* 0x0205e20008000000 */
[----:B------:R-:W-:Y:S01]  /*0fe0*/  NOP ;  /* 0x0000000000007918 */ /* 0x000fe20000000000 */
.L_x_35:
[----:B------:R-:W-:Y:S05]  /*0ff0*/  @P0 BRA `(.L_x_36) ;  /* 0x00000000000c0947 */ /* 0x000fea0003800000 */
[----:B------:R0:W-:Y:S01]  /*1000*/  UTMACMDFLUSH ;  /* 0x00000000000079b7 */ /* 0x0001e20000000000 */
[----:B------:R-:W-:Y:S05]  /*1010*/  @P0 BRA `(.L_x_36) ;  /* 0x0000000000040947 */ /* 0x000fea0003800000 */
[----:B------:R-:W-:-:S04]  /*1020*/  DEPBAR.LE SB0, 0x0 ;  /* 0x000080000000791a */ /* 0x000fc80000000000 */
.L_x_36:
[----:B------:R-:W-:Y:S05]  /*1030*/  WARPSYNC.ALL ;  /* 0x0000000000007948 */ /* 0x000fea0003800000 */
[----:B------:R-:W-:Y:S01]  /*1040*/  NOP ;  /* 0x0000000000007918 */ /* 0x000fe20000000000 */
[----:B----4-:R-:W-:Y:S06]  /*1050*/  BAR.SYNC.DEFER_BLOCKING 0x0 ;  /* 0x0000000000007b1d */ /* 0x010fec0000010000 */
[----:B------:R-:W-:Y:S02]  /*1060*/  BSSY.RECONVERGENT B2, `(.L_x_37) ;  /* 0x000000b000027945 */ /* 0x000fe40003800200 */
[----:B------:R-:W-:Y:S06]  /*1070*/  BAR.SYNC.DEFER_BLOCKING 0x0 ;  /* 0x0000000000007b1d */ /* 0x000fec0000010000 */
[----:B------:R4:W-:Y:S01]  /*1080*/  @!P0 STS [R3], RZ ;  /* 0x000000ff03008388 */ /* 0x0009e20000000800 */
[----:B------:R-:W-:Y:S01]  /*1090*/  NOP ;  /* 0x0000000000007918 */ /* 0x000fe20000000000 */
[----:B------:R-:W-:Y:S05]  /*10a0*/  @P3 BRA `(.L_x_38) ;  /* 0x0000000000183947 */ /* 0x000fea0003800000 */
[----:B---34-:R-:W3:Y:S01]  /*10b0*/  LDS R3, [UR8+0x8] ;  /* 0x00000808ff037984 */ /* 0x018ee20008000800 */
[----:B------:R-:W4:Y:S01]  /*10c0*/  LDC.64 R10, c[0x0][0x390] ;  /* 0x0000e400ff0a7b82 */ /* 0x000f220000000a00 */
[----:B--2--5:R-:W-:Y:S02]  /*10d0*/  IMAD.MOV.U32 R4, RZ, RZ, 0x70 ;  /* 0x00000070ff047424 */ /* 0x024fe400078e00ff */
[----:B----4-:R2:W-:Y:S03]  /*10e0*/  STS.64 [UR8], R10 ;  /* 0x0000000aff007988 */ /* 0x0105e60008000a08 */
[----:B---3--:R-:W-:-:S05]  /*10f0*/  LOP3.LUT R3, R3, 0x10, R4, 0xd8, !PT ;  /* 0x0000001003037812 */ /* 0x008fca00078ed804 */
[----:B------:R2:W-:Y:S02]  /*1100*/  STS [UR8+0x8], R3 ;  /* 0x00000803ff007988 */ /* 0x0005e40008000808 */
.L_x_38:
[----:B--2---:R-:W-:Y:S05]  /*1110*/  BSYNC.RECONVERGENT B2 ;  /* 0x0000000000027941 */ /* 0x004fea0003800200 */
.L_x_37:
[----:B------:R-:W-:Y:S04]  /*1120*/  BSSY.RECONVERGENT B3, `(.L_x_39) ;  /* 0x0000033000037945 */ /* 0x000fe80003800200 */
[----:B------:R-:W-:Y:S04]  /*1130*/  BSSY.RELIABLE B2, `(.L_x_40) ;  /* 0x000002e000027945 */ /* 0x000fe80003800100 */
[----:B------:R-:W-:Y:S05]  /*1140*/  @P3 BRA `(.L_x_41) ;  /* 0x0000000000243947 */ /* 0x000fea0003800000 */
[----:B---34-:R-:W2:Y:S01]  /*1150*/  LDS R3, [UR8+0x34] ;  /* 0x00003408ff037984 */ /* 0x018ea20008000800 */
[----:B-----5:R-:W-:-:S05]  /*1160*/  IMAD.MOV.U32 R4, RZ, RZ, 0x3f000000 ;  /* 0x3f000000ff047424 */ /* 0x020fca00078e00ff */
[----:B--2---:R-:W-:-:S05]  /*1170*/  LOP3.LUT R3, R3, 0xff000000, R4, 0xb8, !PT ;  /* 0xff00000003037812 */ /* 0x004fca00078eb804 */
[----:B------:R2:W-:Y:S01]  /*1180*/  STS [UR8+0x34], R3 ;  /* 0x00003403ff007988 */ /* 0x0005e20008000808 */
[----:B------:R-:W-:Y:S05]  /*1190*/  @P3 BRA `(.L_x_42) ;  /* 0x0000000000183947 */ /* 0x000fea0003800000 */
[----:B--2---:R-:W2:Y:S01]  /*11a0*/  LDS R3, [UR8+0x38] ;  /* 0x00003808ff037984 */ /* 0x004ea20008000800 */
[----:B------:R-:W-:-:S05]  /*11b0*/  IMAD.MOV.U32 R4, RZ, RZ, 0x7f ;  /* 0x0000007fff047424 */ /* 0x000fca00078e00ff */
[----:B--2---:R-:W-:-:S05]  /*11c0*/  LOP3.LUT R3, R3, 0xff, R4, 0xb8, !PT ;  /* 0x000000ff03037812 */ /* 0x004fca00078eb804 */
[----:B------:R2:W-:Y:S02]  /*11d0*/  STS [UR8+0x38], R3 ;  /* 0x00003803ff007988 */ /* 0x0005e40008000808 */
.L_x_41:
[----:B------:R-:W-:Y:S05]  /*11e0*/  @P3 BRA `(.L_x_43) ;  /* 0x00000000000c3947 */ /* 0x000fea0003800000 */
[----:B------:R2:W-:Y:S02]  /*11f0*/  STS [UR8+0x20], R7 ;  /* 0x00002007ff007988 */ /* 0x0005e40008000808 */
.L_x_42:
[----:B------:R-:W-:Y:S05]  /*1200*/  @P3 BRA `(.L_x_44) ;  /* 0x0000000000243947 */ /* 0x000fea0003800000 */
[----:B------:R2:W-:Y:S02]  /*1210*/  STS [UR8+0x24], R2 ;  /* 0x00002402ff007988 */ /* 0x0005e40008000808 */
.L_x_43:
[----:B------:R-:W-:Y:S05]  /*1220*/  @P3 BRA `(.L_x_45) ;  /* 0x00000000002c3947 */ /* 0x000fea0003800000 */
[----:B--2---:R-:W2:Y:S01]  /*1230*/  LDS R2, [UR8+0x1c] ;  /* 0x00001c08ff027984 */ /* 0x004ea20008000800 */
[----:B------:R-:W3:Y:S02]  /*1240*/  LDC.64 R6, c[0x0][0x3b8] ;  /* 0x0000ee00ff067b82 */ /* 0x000ee40000000a00 */
[--C-:B---3--:R-:W-:Y:S02]  /*1250*/  SHF.R.U32.HI R5, RZ, 0x4, R7.reuse ;  /* 0x00000004ff057819 */ /* 0x108fe40000011607 */
[----:B----4-:R-:W-:-:S05]  /*1260*/  SHF.R.U64 R3, R6, 0x4, R7 ;  /* 0x0000000406037819 */ /* 0x010fca0000001207 */
[----:B------:R3:W-:Y:S01]  /*1270*/  STS [UR8+0xc], R3 ;  /* 0x00000c03ff007988 */ /* 0x0007e20008000808 */
[----:B--2---:R-:W-:-:S05]  /*1280*/  LOP3.LUT R2, R2, 0xf, R5, 0xb8, !PT ;  /* 0x0000000f02027812 */ /* 0x004fca00078eb805 */
[----:B------:R3:W-:Y:S02]  /*1290*/  STS [UR8+0x1c], R2 ;  /* 0x00001c02ff007988 */ /* 0x0007e40008000808 */
.L_x_44:
[----:B------:R-:W-:Y:S05]  /*12a0*/  @P3 BRA `(.L_x_46) ;  /* 0x00000000001c3947 */ /* 0x000fea0003800000 */
[----:B---3--:R-:W3:Y:S02]  /*12b0*/  LDS R2, [UR8+0x34] ;  /* 0x00003408ff027984 */ /* 0x008ee40008000800 */
[----:B---3--:R-:W-:-:S05]  /*12c0*/  LOP3.LUT R2, R2, 0x7, RZ, 0xb8, !PT ;  /* 0x0000000702027812 */ /* 0x008fca00078eb8ff */
[----:B------:R3:W-:Y:S02]  /*12d0*/  STS [UR8+0x34], R2 ;  /* 0x00003402ff007988 */ /* 0x0007e40008000808 */
.L_x_45:
[----:B------:R-:W-:Y:S05]  /*12e0*/  @P3 BRA `(.L_x_47) ;  /* 0x00000000001c3947 */ /* 0x000fea0003800000 */
[----:B--23--:R-:W2:Y:S02]  /*12f0*/  LDS R2, [UR8+0x34] ;  /* 0x00003408ff027984 */ /* 0x00cea40008000800 */
[----:B--2---:R-:W-:-:S05]  /*1300*/  LOP3.LUT R2, R2, 0x38, RZ, 0xb8, !PT ;  /* 0x0000003802027812 */ /* 0x004fca00078eb8ff */
[----:B------:R2:W-:Y:S02]  /*1310*/  STS [UR8+0x34], R2 ;  /* 0x00003402ff007988 */ /* 0x0005e40008000808 */
.L_x_46:
[----:B------:R-:W-:Y:S05]  /*1320*/  @P3 BRA `(.L_x_48) ;  /* 0x00000000001c3947 */ /* 0x000fea0003800000 */
[----:B--23--:R-:W2:Y:S02]  /*1330*/  LDS R2, [UR8+0x8] ;  /* 0x00000808ff027984 */ /* 0x00cea40008000800 */
[----:B--2---:R-:W-:-:S05]  /*1340*/  LOP3.LUT R2, R2, 0x780, RZ, 0xb8, !PT ;  /* 0x0000078002027812 */ /* 0x004fca00078eb8ff */
[----:B------:R2:W-:Y:S02]  /*1350*/  STS [UR8+0x8], R2 ;  /* 0x00000802ff007988 */ /* 0x0005e40008000808 */
.L_x_47:
[----:B------:R-:W-:Y:S05]  /*1360*/  @P3 BRA `(.L_x_49) ;  /* 0x0000000000283947 */ /* 0x000fea0003800000 */
[----:B--23--:R-:W2:Y:S02]  /*1370*/  LDS R2, [UR8+0x8] ;  /* 0x00000808ff027984 */ /* 0x00cea40008000800 */
[----:B--2---:R-:W-:-:S05]  /*1380*/  LOP3.LUT R2, R2, 0x1800, RZ, 0xb8, !PT ;  /* 0x0000180002027812 */ /* 0x004fca00078eb8ff */
[----:B------:R2:W-:Y:S02]  /*1390*/  STS [UR8+0x8], R2 ;  /* 0x00000802ff007988 */ /* 0x0005e40008000808 */
.L_x_48:
[----:B------:R-:W-:Y:S05]  /*13a0*/  @P3 BREAK.RELIABLE B2 ;  /* 0x0000000000023942 */ /* 0x000fea0003800100 */
[----:B------:R-:W-:Y:S05]  /*13b0*/  @P3 BRA `(.L_x_50) ;  /* 0x0000000000243947 */ /* 0x000fea0003800000 */
[----:B--23--:R-:W2:Y:S01]  /*13c0*/  LDS R2, [UR8+0x8] ;  /* 0x00000808ff027984 */ /* 0x00cea20008000800 */
[----:B----4-:R-:W-:-:S05]  /*13d0*/  IMAD.MOV.U32 R3, RZ, RZ, 0x6000 ;  /* 0x00006000ff037424 */ /* 0x010fca00078e00ff */
[----:B--2---:R-:W-:-:S04]  /*13e0*/  LOP3.LUT R2, R2, 0x4000, R3, 0xd8, !PT ;  /* 0x0000400002027812 */ /* 0x004fc800078ed803 */
[----:B------:R-:W-:-:S05]  /*13f0*/  LOP3.LUT R2, R2, 0x400000, RZ, 0xb8, !PT ;  /* 0x0040000002027812 */ /* 0x000fca00078eb8ff */
[----:B------:R2:W-:Y:S02]  /*1400*/  STS [UR8+0x8], R2 ;  /* 0x00000802ff007988 */ /* 0x0005e40008000808 */
.L_x_49:
[----:B------:R-:W-:Y:S05]  /*1410*/  BSYNC.RELIABLE B2 ;  /* 0x0000000000027941 */ /* 0x000fea0003800100 */
.L_x_40:
[----:B--23--:R-:W2:Y:S02]  /*1420*/  @!P3 LDS R2, [UR8+0x8] ;  /* 0x00000808ff02b984 */ /* 0x00cea40008000800 */
[----:B--2---:R-:W-:-:S05]  /*1430*/  @!P3 LOP3.LUT R2, R2, 0x8000, RZ, 0xb8, !PT ;  /* 0x000080000202b812 */ /* 0x004fca00078eb8ff */
[----:B------:R2:W-:Y:S02]  /*1440*/  @!P3 STS [UR8+0x8], R2 ;  /* 0x00000802ff00b988 */ /* 0x0005e40008000808 */
.L_x_50:
[----:B------:R-:W-:Y:S05]  /*1450*/  BSYNC.RECONVERGENT B3 ;  /* 0x0000000000037941 */ /* 0x000fea0003800200 */
.L_x_39:
[----:B------:R-:W-:Y:S05]  /*1460*/  WARPSYNC.ALL ;  /* 0x0000000000007948 */ /* 0x000fea0003800000 */
[----:B------:R-:W-:Y:S01]  /*1470*/  NOP ;  /* 0x0000000000007918 */ /* 0x000fe20000000000 */
[----:B------:R-:W-:-:S04]  /*1480*/  UIADD3 UR4, UPT, UPT, UR4, 0x100, URZ ;  /* 0x0000010004047890 */ /* 0x000fc8000fffe0ff */
[----:B------:R-:W-:-:S04]  /*1490*/  UIADD3 UR14, UP0, UPT, UR4, UR14, URZ ;  /* 0x0000000e040e7290 */ /* 0x000fc8000ff1e0ff */
[----:B------:R-:W-:Y:S01]  /*14a0*/  ULEA.HI.X.SX32 UR15, UR4, UR15, 0x1, UP0 ;  /* 0x0000000f040f7291 */ /* 0x000fe200080f0eff */
[----:B------:R-:W-:Y:S11]  /*14b0*/  @P0 BRA `(.L_x_51) ;  /* 0x0000000000300947 */ /* 0x000ff60003800000 */
[----:B--23--:R-:W2:Y:S01]  /*14c0*/  S2R R2, SR_LANEID ;  /* 0x0000000000027919 */ /* 0x00cea20000000000 */
[----:B------:R-:W-:Y:S05]  /*14d0*/  WARPSYNC.ALL ;  /* 0x0000000000007948 */ /* 0x000fea0003800000 */
[----:B------:R-:W-:Y:S01]  /*14e0*/  NOP ;  /* 0x0000000000007918 */ /* 0x000fe20000000000 */
[----:B--2--5:R-:W-:-:S05]  /*14f0*/  IMAD.SHL.U32 R4, R2, 0x4, RZ ;  /* 0x0000000402047824 */ /* 0x024fca00078e00ff */
[----:B------:R-:W2:Y:S01]  /*1500*/  LDS R5, [R4+UR8] ;  /* 0x0000000804057984 */ /* 0x000ea20008000800 */
[----:B------:R-:W-:-:S05]  /*1510*/  IADD3 R2, P1, PT, R4, UR14, RZ ;  /* 0x0000000e04027c10 */ /* 0x000fca000ff3e0ff */
[----:B----4-:R-:W-:-:S05]  /*1520*/  IMAD.X R3, RZ, RZ, UR15, P1 ;  /* 0x0000000fff037e24 */ /* 0x010fca00088e06ff */
[----:B--2---:R2:W3:Y:S01]  /*1530*/  ATOMG.E.EXCH.STRONG.GPU PT, RZ, [R2], R5 ;  /* 0x0000000502ff73a8 */ /* 0x0044e200041ee100 */
[----:B------:R-:W-:-:S04]  /*1540*/  DEPBAR {5,4,3,2,1,0} ;  /* 0x0000003f0000791a */ /* 0x000fc80000000000 */
[----:B------:R-:W4:Y:S02]  /*1550*/  CCTL.E.C.LDCU.IV.DEEP [UR14] ;  /* 0x000000000e007540 */ /* 0x000f240009c08000 */
[----:B----4-:R2:W-:Y:S01]  /*1560*/  UTMACCTL.IV [UR14] ;  /* 0x000000000e0079b9 */ /* 0x0105e20008000000 */
[----:B------:R-:W-:Y:S01]  /*1570*/  NOP ;  /* 0x0000000000007918 */ /* 0x000fe20000000000 */
.L_x_51:
[----:B------:R-:W-:Y:S05]  /*1580*/  @P0 BRA `(.L_x_52) ;  /* 0x00000000000c0947 */ /* 0x000fea0003800000 */
[----:B------:R0:W-:Y:S01]  /*1590*/  UTMACMDFLUSH ;  /* 0x00000000000079b7 */ /* 0x0001e20000000000 */
[----:B------:R-:W-:Y:S05]  /*15a0*/  @P0 BRA `(.L_x_52) ;  /* 0x0000000000040947 */ /* 0x000fea0003800000 */
[----:B------:R-:W-:-:S04]  /*15b0*/  DEPBAR.LE SB0, 0x0 ;  /* 0x000080000000791a */ /* 0x000fc80000000000 */
.L_x_52:
[----:B------:R-:W-:Y:S05]  /*15c0*/  WARPSYNC.ALL ;  /* 0x0000000000007948 */ /* 0x000fea0003800000 */
[----:B------:R-:W-:Y:S01]  /*15d0*/  NOP ;  /* 0x0000000000007918 */ /* 0x000fe20000000000 */
[----:B---3--:R-:W-:Y:S01]  /*15e0*/  BAR.SYNC.DEFER_BLOCKING 0x0 ;  /* 0x0000000000007b1d */ /* 0x008fe20000010000 */
[----:B------:R-:W-:Y:S01]  /*15f0*/  ISETP.GE.AND P0, PT, R8, 0x1, PT ;  /* 0x000000010800780c */ /* 0x000fe20003f06270 */
[----:B------:R-:W-:Y:S01]  /*1600*/  USHF.L.U32 UR11, UR11, 0x7, URZ ;  /* 0x000000070b0b7899 */ /* 0x000fe200080006ff */
[----:B--2---:R-:W-:Y:S01]  /*1610*/  SHF.R.U32.HI R2, RZ, 0x5, R0 ;  /* 0x00000005ff027819 */ /* 0x004fe20000011600 */
[----:B------:R-:W-:-:S02]  /*1620*/  USHF.L.U32 UR30, UR30, 0x6, URZ ;  /* 0x000000061e1e7899 */ /* 0x000fc400080006ff */
[----:B------:R-:W-:Y:S01]  /*1630*/  VOTEU.ALL UP0, P3 ;  /* 0x0000000000ff7886 */ /* 0x000fe20001800000 */
[----:B------:R-:W-:Y:S01]  /*1640*/  UMOV UR4, 0x1 ;  /* 0x0000000100047882 */ /* 0x000fe20000000000 */
[----:B------:R-:W-:Y:S01]  /*1650*/  VOTEU.ALL UP1, P3 ;  /* 0x0000000000ff7886 */ /* 0x000fe20001820000 */
[----:B------:R-:W-:Y:S02]  /*1660*/  R2UR UR24, R2 ;  /* 0x00000000021872ca */ /* 0x000fe400000e0000 */
[----:B------:R-:W-:-:S04]  /*1670*/  @!UP0 UIADD3 UR16, UPT, UPT, -UR4, 0x100000, URZ ;  /* 0x0010000004108890 */ /* 0x000fc8000fffe1ff */
[----:B------:R-:W-:Y:S02]  /*1680*/  @!UP0 USHF.L.U32 UR17, UR16, 0xb, URZ ;  /* 0x0000000b10118899 */ /* 0x000fe400080006ff */
[----:B------:R-:W-:Y:S02]  /*1690*/  @!UP0 USHF.L.U32 UR16, UR16, 0x1, URZ ;  /* 0x0000000110108899 */ /* 0x000fe400080006ff */
[----:B------:R-:W-:-:S04]  /*16a0*/  @!UP0 UIADD3 UR4, UPT, UPT, -UR4, 0x100000, URZ ;  /* 0x0010000004048890 */ /* 0x000fc8000fffe1ff */
[----:B------:R-:W-:Y:S02]  /*16b0*/  @!UP0 USHF.L.U32 UR5, UR4, 0xb, URZ ;  /* 0x0000000b04058899 */ /* 0x000fe400080006ff */
[----:B------:R-:W-:Y:S01]  /*16c0*/  @!UP0 USHF.L.U32 UR4, UR4, 0x1, URZ ;  /* 0x0000000104048899 */ /* 0x000fe200080006ff */
[----:B------:R-:W-:Y:S01]  /*16d0*/  VOTEU.ALL UP0, P3 ;  /* 0x0000000000ff7886 */ /* 0x000fe20001800000 */
[----:B------:R-:W2:Y:S04]  /*16e0*/  FENCE.VIEW.ASYNC.S ;  /* 0x00000000000073c6 */ /* 0x000ea80000000000 */
[----:B--2---:R2:W3:Y:S06]  /*16f0*/  @!UP0 SYNCS.EXCH.64 URZ, [UR8+0x6000], UR16 ;  /* 0x0060001008ff85b2 */ /* 0x0044ec0008000100 */
[----:B------:R2:W4:Y:S01]  /*1700*/  @!UP1 SYNCS.EXCH.64 URZ, [UR8+0x6010], UR4 ;  /* 0x0060100408ff95b2 */ /* 0x0005220008000100 */
[----:B------:R-:W-:Y:S05]  /*1710*/  @!P0 BRA `(.L_x_53) ;  /* 0x0000000400f08947 */ /* 0x000fea0003800000 */
[----:B---34-:R-:W-:Y:S01]  /*1720*/  BAR.SYNC.DEFER_BLOCKING 0x0 ;  /* 0x0000000000007b1d */ /* 0x018fe20000010000 */
[----:B------:R-:W-:Y:S01]  /*1730*/  @!P3 IMAD.MOV.U32 R2, RZ, RZ, 0x6000 ;  /* 0x00006000ff02b424 */ /* 0x000fe200078e00ff */
[----:B------:R-:W-:Y:S02]  /*1740*/  ELECT P1, URZ, PT ;  /* 0x0000000000ff782f */ /* 0x000fe40003820000 */
[----:B------:R-:W-:Y:S02]  /*1750*/  ELECT P0, URZ, PT ;  /* 0x0000000000ff782f */ /* 0x000fe40003800000 */
[C---:B------:R-:W-:Y:S01]  /*1760*/  ISETP.LT.U32.AND P1, PT, R36.reuse, 0x20, P1 ;  /* 0x000000202400780c */ /* 0x040fe20000f21070 */
[----:B------:R-:W-:Y:S01]  /*1770*/  UIADD3 UR28, UPT, UPT, UR8, 0x4000, URZ ;  /* 0x00004000081c7890 */ /* 0x000fe2000fffe0ff */
[----:B------:R-:W-:Y:S01]  /*1780*/  ISETP.LT.U32.AND P0, PT, R36, 0x20, P0 ;  /* 0x000000202400780c */ /* 0x000fe20000701070 */
[----:B--2---:R-:W-:Y:S02]  /*1790*/  USHF.R.U32.HI UR16, URZ, 0x4, UR8 ;  /* 0x00000004ff107899 */ /* 0x004fe40008011608 */
[----:B------:R-:W-:-:S02]  /*17a0*/  USHF.R.U32.HI UR18, URZ, 0x4, UR28 ;  /* 0x00000004ff127899 */ /* 0x000fc4000801161c */
[----:B------:R-:W-:Y:S02]  /*17b0*/  USGXT.U32 UR16, UR16, 0xe ;  /* 0x0000000e1010789a */ /* 0x000fe40008000000 */
[----:B------:R-:W-:Y:S01]  /*17c0*/  USGXT.U32 UR18, UR18, 0xe ;  /* 0x0000000e1212789a */ /* 0x000fe20008000000 */
[----:B------:R-:W-:Y:S01]  /*17d0*/  UMOV UR4, URZ ;  /* 0x000000ff00047c82 */ /* 0x000fe20008000000 */
[----:B------:R-:W-:Y:S02]  /*17e0*/  UMOV UR17, 0x40004040 ;  /* 0x4000404000117882 */ /* 0x000fe40000000000 */
[----:B------:R-:W-:Y:S01]  /*17f0*/  VOTEU.ANY UP0, P1 ;  /* 0x0000000000ff7886 */ /* 0x000fe20000800100 */
[----:B------:R-:W-:Y:S01]  /*1800*/  VOTEU.ANY UP2, P1 ;  /* 0x0000000000ff7886 */ /* 0x000fe20000840100 */
[----:B------:R-:W-:Y:S01]  /*1810*/  VOTEU.ANY UP1, P0 ;  /* 0x0000000000ff7886 */ /* 0x000fe20000020100 */
[----:B------:R-:W-:Y:S01]  /*1820*/  VOTEU.ANY UP3, P0 ;  /* 0x0000000000ff7886 */ /* 0x000fe20000060100 */
[----:B------:R-:W-:Y:S01]  /*1830*/  UMOV UR19, 0x80004020 ;  /* 0x8000402000137882 */ /* 0x000fe20000000000 */
[----:B------:R2:W-:Y:S01]  /*1840*/  @!P3 SYNCS.ARRIVE.TRANS64 RZ, [UR8+0x6000], R2 ;  /* 0x00600002ffffb9a7 */ /* 0x0005e20008000008 */
[----:B------:R3:W-:Y:S06]  /*1850*/  MEMBAR.ALL.CTA ;  /* 0x0000000000007992 */ /* 0x0007ec0000008000 */
[----:B---3--:R-:W3:Y:S01]  /*1860*/  FENCE.VIEW.ASYNC.S ;  /* 0x00000000000073c6 */ /* 0x008ee20000000000 */
[----:B------:R-:W-:Y:S01]  /*1870*/  @UP0 UIADD3 UR9, UPT, UPT, UR8, 0x6000, URZ ;  /* 0x0000600008090890 */ /* 0x000fe2000fffe0ff */
[----:B------:R-:W-:Y:S01]  /*1880*/  @UP0 UMOV UR10, URZ ;  /* 0x000000ff000a0c82 */ /* 0x000fe20008000000 */
[----:B------:R-:W-:Y:S01]  /*1890*/  @UP1 UIADD3 UR29, UPT, UPT, UR8, 0x6000, URZ ;  /* 0x00006000081d1890 */ /* 0x000fe2000fffe0ff */
[----:B------:R-:W-:Y:S01]  /*18a0*/  @UP1 UMOV UR31, URZ ;  /* 0x000000ff001f1c82 */ /* 0x000fe20008000000 */
[----:B------:R-:W-:-:S02]  /*18b0*/  UIADD3 UR22, UP0, UPT, UR16, 0x2, URZ ;  /* 0x0000000210167890 */ /* 0x000fc4000ff1e0ff */
[----:B------:R-:W-:Y:S02]  /*18c0*/  UIADD3 UR20, UP1, UPT, UR18, 0x80, URZ ;  /* 0x0000008012147890 */ /* 0x000fe4000ff3e0ff */
[----:B------:R-:W-:Y:S02]  /*18d0*/  UIADD3.X UR23, UPT, UPT, UR4, 0x40004040, URZ, UP0, !UPT ;  /* 0x4000404004177890 */ /* 0x000fe400087fe4ff */
[----:B------:R-:W-:Y:S02]  /*18e0*/  UIADD3.X UR21, UPT, UPT, UR4, -0x7fffbfe0, URZ, UP1, !UPT ;  /* 0x8000402004157890 */ /* 0x000fe40008ffe4ff */
[----:B------:R-:W-:Y:S02]  /*18f0*/  UIADD3.64 UR26, UPT, UPT, UR22, 0x2, URZ ;  /* 0x00000002161a7897 */ /* 0x000fe4000fffe0ff */
[----:B------:R-:W-:Y:S02]  /*1900*/  UIADD3.64 UR34, UPT, UPT, UR22, 0x4, URZ ;  /* 0x0000000416227897 */ /* 0x000fe4000fffe0ff */
[----:B------:R-:W-:-:S02]  /*1910*/  UIADD3.64 UR32, UPT, UPT, UR20, 0x80, URZ ;  /* 0x0000008014207897 */ /* 0x000fc4000fffe0ff */
[----:B------:R-:W-:Y:S02]  /*1920*/  UIADD3.64 UR36, UPT, UPT, UR20, 0x100, URZ ;  /* 0x0000010014247897 */ /* 0x000fe4000fffe0ff */
[----:B------:R-:W-:Y:S01]  /*1930*/  UISETP.NE.U32.AND UP0, UPT, UR24, URZ, UPT ;  /* 0x000000ff1800728c */ /* 0x000fe2000bf05070 */
[----:B---3--:R-:W-:Y:S06]  /*1940*/  BAR.SYNC.DEFER_BLOCKING 0x0 ;  /* 0x0000000000007b1d */ /* 0x008fec0000010000 */
[----:B------:R2:W-:Y:S02]  /*1950*/  @UP2 UTMALDG.2D [UR8], [UR6] ;  /* 0x00000008060025b4 */ /* 0x0005e40008008000 */
[----:B------:R-:W-:Y:S06]  /*1960*/  BAR.SYNC.DEFER_BLOCKING 0x0 ;  /* 0x0000000000007b1d */ /* 0x000fec0000010000 */
[----:B------:R2:W-:Y:S02]  /*1970*/  @UP3 UTMALDG.2D [UR28], [UR12] ;  /* 0x0000001c0c0035b4 */ /* 0x0005e40008008000 */
[----:B------:R-:W-:Y:S06]  /*1980*/  BAR.SYNC.DEFER_BLOCKING 0x0 ;  /* 0x0000000000007b1d */ /* 0x000fec0000010000 */
[----:B------:R-:W3:Y:S02]  /*1990*/  SYNCS.PHASECHK.TRANS64.TRYWAIT P0, [UR8+0x6000], RZ ;  /* 0x006000ffff0075a7 */ /* 0x000ee40008001108 */
[----:B--23--:R-:W-:Y:S05]  /*19a0*/  @!P0 BRA `(.L_x_54) ;  /* 0x0000000800c88947 */ /* 0x00cfea0003800000 */
.L_x_66:
[----:B------:R-:W-:Y:S05]  /*19b0*/  BRA.U UP0, `(.L_x_55) ;  /* 0x0000000100347547 */ /* 0x000fea000b800000 */
[----:B------:R-:W-:Y:S01]  /*19c0*/  UMOV UR4, 0x0 ;  /* 0x0000000000047882 */ /* 0x000fe20000000000 */
[----:B------:R-:W-:Y:S01]  /*19d0*/  UMOV UR5, 0x8110010 ;  /* 0x0811001000057882 */ /* 0x000fe20000000000 */
[----:B------:R-:W-:Y:S01]  /*19e0*/  UMOV UR28, 0x0 ;  /* 0x00000000001c7882 */ /* 0x000fe20000000000 */
[----:B------:R-:W-:Y:S01]  /*19f0*/  UMOV UR29, 0x8110010 ;  /* 0x08110010001d7882 */ /* 0x000fe20000000000 */
[----:B------:R-:W-:Y:S01]  /*1a00*/  UMOV UR38, 0x0 ;  /* 0x0000000000267882 */ /* 0x000fe20000000000 */
[----:B------:R-:W-:Y:S01]  /*1a10*/  UMOV UR39, 0x8110010 ;  /* 0x0811001000277882 */ /* 0x000fe20000000000 */
[----:B------:R2:W-:Y:S01]  /*1a20*/  UTCQMMA gdesc[UR16], gdesc[UR18], tmem[UR25], tmem[UR4], idesc[UR5], !UPT ;  /* 0x00ff0412100075ea */ /* 0x0005e2000f800319 */
[----:B------:R-:W-:Y:S01]  /*1a30*/  UMOV UR40, 0x0 ;  /* 0x0000000000287882 */ /* 0x000fe20000000000 */
[----:B------:R-:W-:Y:S01]  /*1a40*/  UMOV UR41, 0x8110010 ;  /* 0x0811001000297882 */ /* 0x000fe20000000000 */
[----:B------:R2:W-:Y:S01]  /*1a50*/  UTCQMMA gdesc[UR22], gdesc[UR20], tmem[UR25], tmem[UR28], idesc[UR29], UPT ;  /* 0x00ff1c14160075ea */ /* 0x0005e2000b800319 */
[----:B------:R2:W-:Y:S01]  /*1a60*/  UTCQMMA gdesc[UR26], gdesc[UR32], tmem[UR25], tmem[UR38], idesc[UR39], UPT ;  /* 0x00ff26201a0075ea */ /* 0x0005e2000b800319 */
[----:B------:R2:W-:Y:S01]  /*1a70*/  UTCQMMA gdesc[UR34], gdesc[UR36], tmem[UR25], tmem[UR40], idesc[UR41], UPT ;  /* 0x00ff2824220075ea */ /* 0x0005e2000b800319 */
[----:B------:R-:W-:Y:S01]  /*1a80*/  NOP ;  /* 0x0000000000007918 */ /* 0x000fe20000000000 */
.L_x_55:
[----:B------:R-:W-:Y:S01]  /*1a90*/  ELECT P0, URZ, PT ;  /* 0x0000000000ff782f */ /* 0x000fe20003800000 */
[----:B--2---:R-:W-:-:S03]  /*1aa0*/  UIADD3 UR4, UPT, UPT, UR8, 0x6010, URZ ;  /* 0x0000601008047890 */ /* 0x004fc6000fffe0ff */
[----:B------:R-:W-:Y:S01]  /*1ab0*/  ISETP.LT.U32.AND P0, PT, R36, 0x20, P0 ;  /* 0x000000202400780c */ /* 0x000fe20000701070 */
[----:B------:R-:W-:-:S12]  /*1ac0*/  UMOV UR5, URZ ;  /* 0x000000ff00057c82 */ /* 0x000fd80008000000 */
[----:B------:R-:W-:Y:S01]  /*1ad0*/  VOTEU.ANY UP0, P0 ;  /* 0x0000000000ff7886 */ /* 0x000fe20000000100 */
[----:B------:R-:W-:Y:S01]  /*1ae0*/  VOTEU.ANY UP1, P0 ;  /* 0x0000000000ff7886 */ /* 0x000fe20000020100 */
[----:B------:R-:W-:-:S03]  /*1af0*/  ISETP.GE.U32.AND P0, PT, R8, 0x81, PT ;  /* 0x000000810800780c */ /* 0x000fc60003f06070 */
[----:B------:R-:W-:Y:S02]  /*1b00*/  @UP0 UMOV UR9, UR4 ;  /* 0x0000000400090c82 */ /* 0x000fe40008000000 */
[----:B------:R2:W-:Y:S01]  /*1b10*/  @UP1 UTCBAR [UR9], URZ ;  /* 0x000000ff090013e9 */ /* 0x0005e200080000ff */
[----:B------:R-:W-:Y:S06]  /*1b20*/  BAR.SYNC.DEFER_BLOCKING 0x0 ;  /* 0x0000000000007b1d */ /* 0x000fec0000010000 */
[----:B------:R-:W3:Y:S02]  /*1b30*/  SYNCS.PHASECHK.TRANS64.TRYWAIT P1, [UR8+0x6010], RZ ;  /* 0x006010ffff0075a7 */ /* 0x000ee40008021108 */
[----:B--23--:R-:W-:Y:S05]  /*1b40*/  @!P1 BRA `(.L_x_56) ;  /* 0x00000008006c9947 */ /* 0x00cfea0003800000 */
.L_x_67:
[----:B------:R-:W-:Y:S05]  /*1b50*/  @!P0 BRA `(.L_x_53) ;  /* 0x0000000000e08947 */ /* 0x000fea0003800000 */
[----:B------:R-:W-:Y:S01]  /*1b60*/  IMAD.MOV.U32 R2, RZ, RZ, 0x1 ;  /* 0x00000001ff027424 */ /* 0x000fe200078e00ff */
[----:B------:R-:W2:Y:S01]  /*1b70*/  LDCU UR44, c[0x0][0x3a0] ;  /* 0x00007400ff2c77ac */ /* 0x000ea20008000800 */
[----:B------:R-:W-:-:S05]  /*1b80*/  UMOV UR10, 0x80 ;  /* 0x00000080000a7882 */ /* 0x000fca0000000000 */
.L_x_60:
[----:B------:R-:W-:Y:S01]  /*1b90*/  BAR.SYNC.DEFER_BLOCKING 0x0 ;  /* 0x0000000000007b1d */ /* 0x000fe20000010000 */
[----:B------:R-:W-:Y:S01]  /*1ba0*/  @!P3 IMAD.MOV.U32 R3, RZ, RZ, 0x6000 ;  /* 0x00006000ff03b424 */ /* 0x000fe200078e00ff */
[----:B------:R-:W-:Y:S02]  /*1bb0*/  ELECT P1, URZ, PT ;  /* 0x0000000000ff782f */ /* 0x000fe40003820000 */
[----:B------:R-:W-:Y:S02]  /*1bc0*/  ELECT P0, URZ, PT ;  /* 0x0000000000ff782f */ /* 0x000fe40003800000 */
[C---:B------:R-:W-:Y:S01]  /*1bd0*/  ISETP.LT.U32.AND P1, PT, R36.reuse, 0x20, P1 ;  /* 0x000000202400780c */ /* 0x040fe20000f21070 */
[----:B------:R-:W-:Y:S01]  /*1be0*/  UMOV UR31, UR10 ;  /* 0x0000000a001f7c82 */ /* 0x000fe20008000000 */
[----:B------:R-:W-:-:S11]  /*1bf0*/  ISETP.LT.U32.AND P0, PT, R36, 0x20, P0 ;  /* 0x000000202400780c */ /* 0x000fd60000701070 */
[----:B------:R-:W-:Y:S02]  /*1c00*/  VOTEU.ANY UP0, P1 ;  /* 0x0000000000ff7886 */ /* 0x000fe40000800100 */
[----:B------:R-:W-:Y:S01]  /*1c10*/  VOTEU.ANY UP1, P0 ;  /* 0x0000000000ff7886 */ /* 0x000fe20000020100 */
[----:B------:R3:W-:Y:S01]  /*1c20*/  @!P3 SYNCS.ARRIVE.TRANS64 RZ, [UR8+0x6000], R3 ;  /* 0x00600003ffffb9a7 */ /* 0x0007e20008000008 */
[----:B------:R4:W-:Y:S06]  /*1c30*/  MEMBAR.ALL.CTA ;  /* 0x0000000000007992 */ /* 0x0009ec0000008000 */
[----:B----4-:R-:W4:Y:S01]  /*1c40*/  FENCE.VIEW.ASYNC.S ;  /* 0x00000000000073c6 */ /* 0x010f220000000000 */
[----:B------:R-:W-:Y:S01]  /*1c50*/  @UP0 UIADD3 UR9, UPT, UPT, UR8, 0x6000, URZ ;  /* 0x0000600008090890 */ /* 0x000fe2000fffe0ff */
[----:B----4-:R-:W-:Y:S01]  /*1c60*/  VOTEU.ANY UP0, P1 ;  /* 0x0000000000ff7886 */ /* 0x010fe20000800100 */
[----:B------:R-:W-:-:S02]  /*1c70*/  @UP1 UIADD3 UR28, UPT, UPT, UR8, 0x4000, URZ ;  /* 0x00004000081c1890 */ /* 0x000fc4000fffe0ff */
[----:B------:R-:W-:Y:S01]  /*1c80*/  @UP1 UIADD3 UR29, UPT, UPT, UR8, 0x6000, URZ ;  /* 0x00006000081d1890 */ /* 0x000fe2000fffe0ff */
[----:B---3--:R-:W-:Y:S01]  /*1c90*/  IMAD.U32 R3, R2, -0x80000000, RZ ;  /* 0x8000000002037824 */ /* 0x008fe200078e00ff */
[----:B------:R-:W-:Y:S01]  /*1ca0*/  VOTEU.ANY UP1, P0 ;  /* 0x0000000000ff7886 */ /* 0x000fe20000020100 */
[----:B------:R-:W-:Y:S06]  /*1cb0*/  BAR.SYNC.DEFER_BLOCKING 0x0 ;  /* 0x0000000000007b1d */ /* 0x000fec0000010000 */
[----:B------:R3:W-:Y:S01]  /*1cc0*/  @UP0 UTMALDG.2D [UR8], [UR6] ;  /* 0x00000008060005b4 */ /* 0x0007e20008008000 */
[----:B------:R-:W-:Y:S01]  /*1cd0*/  UISETP.NE.U32.AND UP0, UPT, UR24, URZ, UPT ;  /* 0x000000ff1800728c */ /* 0x000fe2000bf05070 */
[----:B------:R-:W-:Y:S06]  /*1ce0*/  BAR.SYNC.DEFER_BLOCKING 0x0 ;  /* 0x0000000000007b1d */ /* 0x000fec0000010000 */
[----:B------:R3:W-:Y:S02]  /*1cf0*/  @UP1 UTMALDG.2D [UR28], [UR12] ;  /* 0x0000001c0c0015b4 */ /* 0x0007e40008008000 */
[----:B------:R-:W-:Y:S06]  /*1d00*/  BAR.SYNC.DEFER_BLOCKING 0x0 ;  /* 0x0000000000007b1d */ /* 0x000fec0000010000 */
[----:B------:R-:W4:Y:S02]  /*1d10*/  SYNCS.PHASECHK.TRANS64.TRYWAIT P0, [UR8+0x6000], R3 ;  /* 0x00600003ff0075a7 */ /* 0x000f240008001108 */
[----:B---34-:R-:W-:Y:S05]  /*1d20*/  @!P0 BRA `(.L_x_57) ;  /* 0x0000000800008947 */ /* 0x018fea0003800000 */
.L_x_68:
[----:B------:R-:W-:Y:S05]  /*1d30*/  BRA.U UP0, `(.L_x_58) ;  /* 0x0000000100347547 */ /* 0x000fea000b800000 */
[----:B------:R-:W-:Y:S01]  /*1d40*/  UMOV UR28, 0x0 ;  /* 0x00000000001c7882 */ /* 0x000fe20000000000 */
[----:B------:R-:W-:Y:S01]  /*1d50*/  UMOV UR29, 0x8110010 ;  /* 0x08110010001d7882 */ /* 0x000fe20000000000 */
[----:B------:R-:W-:Y:S01]  /*1d60*/  UMOV UR38, 0x0 ;  /* 0x0000000000267882 */ /* 0x000fe20000000000 */
[----:B------:R-:W-:Y:S01]  /*1d70*/  UMOV UR39, 0x8110010 ;  /* 0x0811001000277882 */ /* 0x000fe20000000000 */
[----:B------:R-:W-:Y:S01]  /*1d80*/  UMOV UR40, 0x0 ;  /* 0x0000000000287882 */ /* 0x000fe20000000000 */
[----:B------:R-:W-:Y:S01]  /*1d90*/  UMOV UR41, 0x8110010 ;  /* 0x0811001000297882 */ /* 0x000fe20000000000 */
[----:B------:R3:W-:Y:S01]  /*1da0*/  UTCQMMA gdesc[UR16], gdesc[UR18], tmem[UR25], tmem[UR28], idesc[UR29], UPT ;  /* 0x00ff1c12100075ea */ /* 0x0007e2000b800319 */
[----:B------:R-:W-:Y:S01]  /*1db0*/  UMOV UR42, 0x0 ;  /* 0x00000000002a7882 */ /* 0x000fe20000000000 */
[----:B------:R-:W-:Y:S01]  /*1dc0*/  UMOV UR43, 0x8110010 ;  /* 0x08110010002b7882 */ /* 0x000fe20000000000 */
[----:B------:R3:W-:Y:S01]  /*1dd0*/  UTCQMMA gdesc[UR22], gdesc[UR20], tmem[UR25], tmem[UR38], idesc[UR39], UPT ;  /* 0x00ff2614160075ea */ /* 0x0007e2000b800319 */
[----:B------:R3:W-:Y:S01]  /*1de0*/  UTCQMMA gdesc[UR26], gdesc[UR32], tmem[UR25], tmem[UR40], idesc[UR41], UPT ;  /* 0x00ff28201a0075ea */ /* 0x0007e2000b800319 */
[----:B------:R3:W-:Y:S01]  /*1df0*/  UTCQMMA gdesc[UR34], gdesc[UR36], tmem[UR25], tmem[UR42], idesc[UR43], UPT ;  /* 0x00ff2a24220075ea */ /* 0x0007e2000b800319 */
[----:B------:R-:W-:Y:S01]  /*1e00*/  NOP ;  /* 0x0000000000007918 */ /* 0x000fe20000000000 */
.L_x_58:
[----:B------:R-:W-:-:S04]  /*1e10*/  ELECT P0, URZ, PT ;  /* 0x0000000000ff782f */ /* 0x000fc80003800000 */
[----:B------:R-:W-:-:S13]  /*1e20*/  ISETP.LT.U32.AND P0, PT, R36, 0x20, P0 ;  /* 0x000000202400780c */ /* 0x000fda0000701070 */
[----:B------:R-:W-:Y:S01]  /*1e30*/  VOTEU.ANY UP0, P0 ;  /* 0x0000000000ff7886 */ /* 0x000fe20000000100 */
[----:B------:R-:W-:-:S04]  /*1e40*/  VOTEU.ANY UP1, P0 ;  /* 0x0000000000ff7886 */ /* 0x000fc80000020100 */
[----:B------:R-:W-:Y:S02]  /*1e50*/  @UP0 UMOV UR9, UR4 ;  /* 0x0000000400090c82 */ /* 0x000fe40008000000 */
[----:B------:R4:W-:Y:S01]  /*1e60*/  @UP1 UTCBAR [UR9], URZ ;  /* 0x000000ff090013e9 */ /* 0x0009e200080000ff */
[----:B------:R-:W-:Y:S06]  /*1e70*/  BAR.SYNC.DEFER_BLOCKING 0x0 ;  /* 0x0000000000007b1d */ /* 0x000fec0000010000 */
[----:B------:R-:W3:Y:S02]  /*1e80*/  SYNCS.PHASECHK.TRANS64.TRYWAIT P0, [UR8+0x6010], R3 ;  /* 0x00601003ff0075a7 */ /* 0x000ee40008001108 */
[----:B---34-:R-:W-:Y:S05]  /*1e90*/  @!P0 BRA `(.L_x_59) ;  /* 0x0000000400b08947 */ /* 0x018fea0003800000 */
.L_x_69:
[----:B------:R-:W-:Y:S01]  /*1ea0*/  UIADD3 UR10, UPT, UPT, UR10, 0x80, URZ ;  /* 0x000000800a0a7890 */ /* 0x000fe2000fffe0ff */
[----:B------:R-:W-:-:S03]  /*1eb0*/  LOP3.LUT R2, R2, 0x1, RZ, 0x3c, !PT ;  /* 0x0000000102027812 */ /* 0x000fc600078e3cff */
[----:B--2---:R-:W-:-:S09]  /*1ec0*/  UISETP.GE.AND UP0, UPT, UR10, UR44, UPT ;  /* 0x0000002c0a00728c */ /* 0x004fd2000bf06270 */
[----:B------:R-:W-:Y:S05]  /*1ed0*/  BRA.U !UP0, `(.L_x_60) ;  /* 0xfffffffd082c7547 */ /* 0x000fea000b83ffff */
.L_x_53:
[----:B---34-:R-:W-:Y:S06]  /*1ee0*/  BAR.SYNC.DEFER_BLOCKING 0x0 ;  /* 0x0000000000007b1d */ /* 0x018fec0000010000 */
[----:B------:R-:W-:Y:S04]  /*1ef0*/  BSSY.RECONVERGENT B3, `(.L_x_61) ;  /* 0x0000004000037945 */ /* 0x000fe80003800200 */
[----:B------:R-:W-:Y:S05]  /*1f00*/  @P3 BRA `(.L_x_62) ;  /* 0x0000000000083947 */ /* 0x000fea0003800000 */
[----:B------:R-:W3:Y:S02]  /*1f10*/  SYNCS.CCTL.IV [UR8+0x6000] ;  /* 0x00600000ff0079b1 */ /* 0x000ee40008000008 */
[----:B---3--:R-:W3:Y:S02]  /*1f20*/  SYNCS.CCTL.IV [UR8+0x6010] ;  /* 0x00601000ff0079b1 */ /* 0x008ee40008000008 */
.L_x_62:
[----:B--2---:R-:W-:Y:S05]  /*1f30*/  BSYNC.RECONVERGENT B3 ;  /* 0x0000000000037941 */ /* 0x004fea0003800200 */
.L_x_61:
[----:B------:R-:W-:Y:S01]  /*1f40*/  USHF.L.U32 UR4, UR24, 0x15, URZ ;  /* 0x0000001518047899 */ /* 0x000fe200080006ff */
[C---:B------:R-:W-:Y:S01]  /*1f50*/  IMAD.SHL.U32 R2, R0.reuse, 0x8, RZ ;  /* 0x0000000800027824 */ /* 0x040fe200078e00ff */
[----:B------:R-:W-:Y:S01]  /*1f60*/  USHF.L.U32 UR24, UR24, 0x3, URZ ;  /* 0x0000000318187899 */ /* 0x000fe200080006ff */
[----:B------:R-:W-:Y:S01]  /*1f70*/  SHF.R.U32.HI R3, RZ, 0x2, R0 ;  /* 0x00000002ff037819 */ /* 0x000fe20000011600 */
[----:B------:R-:W-:Y:S01]  /*1f80*/  ULOP3.LUT UR4, UR4, 0x600000, URZ, 0xc0, !UPT ;  /* 0x0060000004047892 */ /* 0x000fe2000f8ec0ff */
[----:B------:R-:W-:Y:S01]  /*1f90*/  IMAD.SHL.U32 R0, R0, 0x40, RZ ;  /* 0x0000004000007824 */ /* 0x000fe200078e00ff */
[----:B------:R-:W-:Y:S01]  /*1fa0*/  ULOP3.LUT UR24, UR24, 0x20, URZ, 0xc0, !UPT ;  /* 0x0000002018187892 */ /* 0x000fe2000f8ec0ff */
[----:B------:R-:W-:Y:S02]  /*1fb0*/  LOP3.LUT R2, R2, 0x30, RZ, 0xc0, !PT ;  /* 0x0000003002027812 */ /* 0x000fe400078ec0ff */
[----:B------:R-:W-:Y:S01]  /*1fc0*/  ELECT P0, URZ, PT ;  /* 0x0000000000ff782f */ /* 0x000fe20003800000 */
[----:B------:R-:W-:Y:S01]  /*1fd0*/  UIADD3 UR4, UPT, UPT, UR24, UR4, UR25 ;  /* 0x0000000418047290 */ /* 0x000fe2000fffe019 */
[----:B------:R-:W-:Y:S01]  /*1fe0*/  LOP3.LUT R3, R2, 0x20, R3, 0x78, !PT ;  /* 0x0000002002037812 */ /* 0x000fe200078e7803 */
[----:B------:R-:W-:Y:S01]  /*1ff0*/  UMOV UR9, UR30 ;  /* 0x0000001e00097c82 */ /* 0x000fe20008000000 */
[----:B------:R-:W-:Y:S01]  /*2000*/  ISETP.LT.U32.AND P0, PT, R36, 0x20, P0 ;  /* 0x000000202400780c */ /* 0x000fe20000701070 */
[----:B------:R-:W-:Y:S01]  /*2010*/  UMOV UR10, UR11 ;  /* 0x0000000b000a7c82 */ /* 0x000fe20008000000 */
[----:B------:R-:W-:-:S04]  /*2020*/  LOP3.LUT R0, R3, 0x1fc0, R0, 0xf8, !PT ;  /* 0x00001fc003007812 */ /* 0x000fc800078ef800 */
[----:B-----5:R-:W2:Y:S01]  /*2030*/  LDTM.x32 R4, tmem[UR4] ;  /* 0x00000004000479ee */ /* 0x020ea200082c0000 */
[----:B------:R-:W-:Y:S01]  /*2040*/  LOP3.LUT R2, R0, 0x10, RZ, 0x3c, !PT ;  /* 0x0000001000027812 */ /* 0x000fe200078e3cff */
[----:B------:R-:W-:-:S05]  /*2050*/  NOP ;  /* 0x0000000000007918 */ /* 0x000fca0000000000 */
[----:B--2---:R-:W-:Y:S01]  /*2060*/  VOTEU.ANY UP1, P0 ;  /* 0x0000000000ff7886 */ /* 0x004fe20000020100 */
[----:B------:R-:W-:Y:S01]  /*2070*/  VOTEU.ANY UP0, P0 ;  /* 0x0000000000ff7886 */ /* 0x000fe20000000100 */
[----:B------:R-:W-:Y:S02]  /*2080*/  F2FP.SATFINITE.E4M3.F32.PACK_AB_MERGE_C R6, R7, R6, RZ ;  /* 0x000000060706723e */ /* 0x000fe400048070ff */
[----:B------:R-:W-:Y:S02]  /*2090*/  F2FP.SATFINITE.E4M3.F32.PACK_AB_MERGE_C R10, R11, R10, RZ ;  /* 0x0000000a0b0a723e */ /* 0x000fe400048070ff */
[----:B------:R-:W-:Y:S02]  /*20a0*/  F2FP.SATFINITE.E4M3.F32.PACK_AB_MERGE_C R14, R15, R14, RZ ;  /* 0x0000000e0f0e723e */ /* 0x000fe400048070ff */
[----:B------:R-:W-:Y:S02]  /*20b0*/  F2FP.SATFINITE.E4M3.F32.PACK_AB_MERGE_C R7, R19, R18, RZ ;  /* 0x000000121307723e */ /* 0x000fe400048070ff */
[----:B------:R-:W-:-:S02]  /*20c0*/  F2FP.SATFINITE.E4M3.F32.PACK_AB_MERGE_C R22, R23, R22, RZ ;  /* 0x000000161716723e */ /* 0x000fc400048070ff */
[----:B------:R-:W-:Y:S02]  /*20d0*/  F2FP.SATFINITE.E4M3.F32.PACK_AB_MERGE_C R26, R27, R26, RZ ;  /* 0x0000001a1b1a723e */ /* 0x000fe400048070ff */
[----:B------:R-:W-:Y:S02]  /*20e0*/  F2FP.SATFINITE.E4M3.F32.PACK_AB_MERGE_C R30, R31, R30, RZ ;  /* 0x0000001e1f1e723e */ /* 0x000fe400048070ff */
[----:B------:R-:W-:Y:S02]  /*20f0*/  F2FP.SATFINITE.E4M3.F32.PACK_AB_MERGE_C R34, R35, R34, RZ ;  /* 0x000000222322723e */ /* 0x000fe400048070ff */
[----:B------:R-:W-:Y:S02]  /*2100*/  F2FP.SATFINITE.E4M3.F32.PACK_AB_MERGE_C R4, R5, R4, R6 ;  /* 0x000000040504723e */ /* 0x000fe40004807006 */
[----:B------:R-:W-:Y:S02]  /*2110*/  F2FP.SATFINITE.E4M3.F32.PACK_AB_MERGE_C R5, R9, R8, R10 ;  /* 0x000000080905723e */ /* 0x000fe4000480700a */
[----:B------:R-:W-:-:S02]  /*2120*/  F2FP.SATFINITE.E4M3.F32.PACK_AB_MERGE_C R6, R13, R12, R14 ;  /* 0x0000000c0d06723e */ /* 0x000fc4000480700e */
[----:B------:R-:W-:Y:S02]  /*2130*/  F2FP.SATFINITE.E4M3.F32.PACK_AB_MERGE_C R7, R17, R16, R7 ;  /* 0x000000101107723e */ /* 0x000fe40004807007 */
[----:B------:R-:W-:Y:S02]  /*2140*/  F2FP.SATFINITE.E4M3.F32.PACK_AB_MERGE_C R20, R21, R20, R22 ;  /* 0x000000141514723e */ /* 0x000fe40004807016 */
[----:B------:R-:W-:Y:S01]  /*2150*/  F2FP.SATFINITE.E4M3.F32.PACK_AB_MERGE_C R21, R25, R24, R26 ;  /* 0x000000181915723e */ /* 0x000fe2000480701a */
[----:B---3--:R2:W-:Y:S01]  /*2160*/  STS.128 [R0+UR8], R4 ;  /* 0x0000000400007988 */ /* 0x0085e20008000c08 */
[----:B------:R-:W-:Y:S02]  /*2170*/  F2FP.SATFINITE.E4M3.F32.PACK_AB_MERGE_C R22, R29, R28, R30 ;  /* 0x0000001c1d16723e */ /* 0x000fe4000480701e */
[----:B------:R-:W-:-:S05]  /*2180*/  F2FP.SATFINITE.E4M3.F32.PACK_AB_MERGE_C R23, R33, R32, R34 ;  /* 0x000000202117723e */ /* 0x000fca0004807022 */
[----:B------:R2:W-:Y:S01]  /*2190*/  STS.128 [R2+UR8], R20 ;  /* 0x0000001402007988 */ /* 0x0005e20008000c08 */
[----:B------:R3:W-:Y:S06]  /*21a0*/  MEMBAR.ALL.CTA ;  /* 0x0000000000007992 */ /* 0x0007ec0000008000 */
[----:B---3--:R-:W3:Y:S02]  /*21b0*/  FENCE.VIEW.ASYNC.S ;  /* 0x00000000000073c6 */ /* 0x008ee40000000000 */
[----:B---3--:R-:W-:Y:S06]  /*21c0*/  BAR.SYNC.DEFER_BLOCKING 0x0 ;  /* 0x0000000000007b1d */ /* 0x008fec0000010000 */
[----:B------:R2:W-:Y:S01]  /*21d0*/  @UP1 UTMASTG.2D [UR8], [UR14] ;  /* 0x000000080e0013b5 */ /* 0x0005e20008008000 */
[----:B------:R0:W-:Y:S01]  /*21e0*/  UTMACMDFLUSH ;  /* 0x00000000000079b7 */ /* 0x0001e20000000000 */
[----:B------:R-:W-:-:S04]  /*21f0*/  DEPBAR.LE SB0, 0x0 ;  /* 0x000080000000791a */ /* 0x000fc80000000000 */
[----:B------:R-:W-:Y:S08]  /*2200*/  BAR.SYNC.DEFER_BLOCKING 0x0 ;  /* 0x0000000000007b1d */ /* 0x000ff00000010000 */
[----:B------:R-:W-:Y:S06]  /*2210*/  BAR.SYNC.DEFER_BLOCKING 0x0 ;  /* 0x0000000000007b1d */ /* 0x000fec0000010000 */
[----:B--2---:R-:W-:Y:S05]  /*2220*/  @P2 BRA `(.L_x_63) ;  /* 0x0000000000a02947 */ /* 0x004fea0003800000 */
[----:B------:R-:W2:Y:S01]  /*2230*/  S2UR UR5, SR_CgaCtaId ;  /* 0x00000000000579c3 */ /* 0x000ea20000008800 */
[----:B------:R-:W-:Y:S01]  /*2240*/  NOP ;  /* 0x0000000000007918 */ /* 0x000fe20000000000 */
[----:B------:R-:W-:Y:S01]  /*2250*/  UMOV UR4, 0x50 ;  /* 0x0000005000047882 */ /* 0x000fe20000000000 */
[----:B------:R-:W-:Y:S02]  /*2260*/  IMAD.U32 R0, RZ, RZ, UR25 ;  /* 0x00000019ff007e24 */ /* 0x000fe4000f8e00ff */
[----:B------:R-:W-:Y:S02]  /*2270*/  IMAD.MOV.U32 R3, RZ, RZ, 0x3 ;  /* 0x00000003ff037424 */ /* 0x000fe400078e00ff */
[----:B------:R-:W-:Y:S01]  /*2280*/  IMAD.MOV.U32 R7, RZ, RZ, 0x1 ;  /* 0x00000001ff077424 */ /* 0x000fe200078e00ff */
[----:B------:R-:W-:-:S04]  /*2290*/  LOP3.LUT R0, R0, 0xffff, RZ, 0xc0, !PT ;  /* 0x0000ffff00007812 */ /* 0x000fc800078ec0ff */
[----:B------:R-:W-:-:S05]  /*22a0*/  SHF.R.U32.HI R0, RZ, 0x5, R0 ;  /* 0x00000005ff007819 */ /* 0x000fca0000011600 */
[----:B------:R-:W-:Y:S01]  /*22b0*/  VIADD R2, R0, 0x10 ;  /* 0x0000001000027836 */ /* 0x000fe20000000000 */
[----:B------:R-:W-:Y:S01]  /*22c0*/  SHF.L.U32 R0, R3, R0, RZ ;  /* 0x0000000003007219 */ /* 0x000fe200000006ff */
[----:B--2---:R-:W-:-:S03]  /*22d0*/  ULEA UR6, UR5, UR4, 0x18 ;  /* 0x0000000405067291 */ /* 0x004fc6000f8ec0ff */
[----:B------:R-:W-:-:S04]  /*22e0*/  SHF.L.U32 R3, R7, R2, RZ ;  /* 0x0000000207037219 */ /* 0x000fc800000006ff */
[----:B------:R-:W-:Y:S02]  /*22f0*/  LOP3.LUT R0, R3, R0, RZ, 0xfc, !PT ;  /* 0x0000000003007212 */ /* 0x000fe400078efcff */
[----:B------:R-:W2:Y:S02]  /*2300*/  LDS R5, [UR6] ;  /* 0x00000006ff057984 */ /* 0x000ea40008000800 */
[C---:B------:R-:W-:Y:S02]  /*2310*/  LOP3.LUT R2, R0.reuse, 0xffff, RZ, 0xc0, !PT ;  /* 0x0000ffff00027812 */ /* 0x040fe400078ec0ff */
[----:B--2---:R-:W-:-:S04]  /*2320*/  LOP3.LUT R3, R0, 0xffff, R5, 0x80, !PT ;  /* 0x0000ffff00037812 */ /* 0x004fc800078e8005 */
[----:B------:R-:W-:-:S13]  /*2330*/  ISETP.NE.AND P0, PT, R3, R2, PT ;  /* 0x000000020300720c */ /* 0x000fda0003f05270 */
[----:B------:R-:W-:Y:S05]  /*2340*/  @P0 BRA `(.L_x_64) ;  /* 0x0000000000500947 */ /* 0x000fea0003800000 */
[----:B------:R-:W-:Y:S02]  /*2350*/  SHF.R.U32.HI R5, RZ, 0x10, R5 ;  /* 0x00000010ff057819 */ /* 0x000fe40000011605 */
[----:B------:R-:W-:-:S04]  /*2360*/  SHF.R.U32.HI R2, RZ, 0x10, R0 ;  /* 0x00000010ff027819 */ /* 0x000fc80000011600 */
[----:B------:R-:W-:-:S04]  /*2370*/  LOP3.LUT R5, R5, R2, RZ, 0xc0, !PT ;  /* 0x0000000205057212 */ /* 0x000fc800078ec0ff */
[----:B------:R-:W-:-:S13]  /*2380*/  ISETP.NE.AND P0, PT, R5, R2, PT ;  /* 0x000000020500720c */ /* 0x000fda0003f05270 */
[----:B------:R-:W-:Y:S05]  /*2390*/  @P0 BRA `(.L_x_65) ;  /* 0x0000000000300947 */ /* 0x000fea0003800000 */
[----:B------:R-:W-:Y:S01]  /*23a0*/  R2UR UR4, R0 ;  /* 0x00000000000472ca */ /* 0x000fe200000e0000 */
[----:B------:R-:W-:Y:S01]  /*23b0*/  VOTEU.ANY UR5, UPT, PT ;  /* 0x0000000000057886 */ /* 0x000fe200038e0100 */
[----:B------:R-:W2:Y:S01]  /*23c0*/  S2R R0, SR_LANEID ;  /* 0x0000000000007919 */ /* 0x000ea20000000000 */
[----:B------:R-:W-:-:S10]  /*23d0*/  UFLO.U32 UR5, UR5 ;  /* 0x00000005000572bd */ /* 0x000fd400080e0000 */
[----:B------:R-:W-:-:S06]  /*23e0*/  ULOP3.LUT UR4, URZ, UR4, URZ, 0x33, !UPT ;  /* 0x00000004ff047292 */ /* 0x000fcc000f8e33ff */
[----:B------:R-:W-:-:S04]  /*23f0*/  IMAD.U32 R2, RZ, RZ, UR4 ;  /* 0x00000004ff027e24 */ /* 0x000fc8000f8e00ff */
[----:B------:R-:W3:Y:S02]  /*2400*/  REDUX UR7, R2 ;  /* 0x00000000020773c4 */ /* 0x000ee40000000000 */
[----:B------:R4:W-:Y:S01]  /*2410*/  UTCATOMSWS.AND URZ, UR4 ;  /* 0x0000000400ff79e3 */ /* 0x0009e20008000000 */
[----:B--2---:R-:W-:Y:S01]  /*2420*/  ISETP.EQ.U32.AND P0, PT, R0, UR5, PT ;  /* 0x0000000500007c0c */ /* 0x004fe2000bf02070 */
[----:B---3--:R-:W-:-:S12]  /*2430*/  IMAD.U32 R0, RZ, RZ, UR7 ;  /* 0x00000007ff007e24 */ /* 0x008fd8000f8e00ff */
[----:B------:R4:W-:Y:S01]  /*2440*/  @P0 ATOMS.AND RZ, [UR6], R0 ;  /* 0x00000000ffff098c */ /* 0x0009e2000a800006 */
[----:B------:R-:W-:Y:S05]  /*2450*/  BRA `(.L_x_63) ;  /* 0x0000000000147947 */ /* 0x000fea0003800000 */
.L_x_65:
[----:B------:R-:W-:-:S07]  /*2460*/  MOV R2, 0x2480 ;  /* 0x0000248000027802 */ /* 0x000fce0000000f00 */
[----:B-1----:R-:W-:Y:S05]  /*2470*/  CALL.REL.NOINC `($__internal_0_$__cuda_sm10x_tcgen05_guardrail_trap_col_being_dealloced_not_returned_by_alloc) ;  /* 0x0000000000447944 */ /* 0x002fea0003c00000 */
[----:B------:R-:W-:Y:S05]  /*2480*/  BRA `(.L_x_63) ;  /* 0x0000000000087947 */ /* 0x000fea0003800000 */
.L_x_64:
[----:B------:R-:W-:-:S07]  /*2490*/  MOV R2, 0x24b0 ;  /* 0x000024b000027802 */ /* 0x000fce0000000f00 */
[----:B-1----:R-:W-:Y:S05]  /*24a0*/  CALL.REL.NOINC `($__internal_2_$__cuda_sm10x_tcgen05_guardrail_trap_unallocated_columns_being_dealloced) ;  /* 0x0000000000507944 */ /* 0x002fea0003c00000 */
.L_x_63:
[----:B------:R-:W-:Y:S01]  /*24b0*/  NOP ;  /* 0x0000000000007918 */ /* 0x000fe20000000000 */
[----:B----4-:R-:W-:Y:S05]  /*24c0*/  EXIT ;  /* 0x000000000000794d */ /* 0x010fea0003800000 */
.L_x_54:
[----:B------:R-:W2:Y:S02]  /*24d0*/  SYNCS.PHASECHK.TRANS64.TRYWAIT P0, [UR8+0x6000], RZ ;  /* 0x006000ffff0075a7 */ /* 0x000ea40008001108 */
[----:B--2---:R-:W-:Y:S05]  /*24e0*/  @!P0 BRA `(.L_x_54) ;  /* 0xfffffffc00f88947 */ /* 0x004fea000383ffff */
[----:B------:R-:W-:Y:S05]  /*24f0*/  BRA `(.L_x_66) ;  /* 0xfffffff4002c7947 */ /* 0x000fea000383ffff */
.L_x_56:
[----:B------:R-:W2:Y:S02]  /*2500*/  SYNCS.PHASECHK.TRANS64.TRYWAIT P1, [UR8+0x6010], RZ ;  /* 0x006010ffff0075a7 */ /* 0x000ea40008021108 */
[----:B--2---:R-:W-:Y:S05]  /*2510*/  @!P1 BRA `(.L_x_56) ;  /* 0xfffffffc00f89947 */ /* 0x004fea000383ffff */
[----:B------:R-:W-:Y:S05]  /*2520*/  BRA `(.L_x_67) ;  /* 0xfffffff400887947 */ /* 0x000fea000383ffff */
.L_x_57:
[----:B------:R-:W3:Y:S02]  /*2530*/  SYNCS.PHASECHK.TRANS64.TRYWAIT P0, [UR8+0x6000], R3 ;  /* 0x00600003ff0075a7 */ /* 0x000ee40008001108 */
[----:B---3--:R-:W-:Y:S05]  /*2540*/  @!P0 BRA `(.L_x_57) ;  /* 0xfffffffc00f88947 */ /* 0x008fea000383ffff */
[----:B------:R-:W-:Y:S05]  /*2550*/  BRA `(.L_x_68) ;  /* 0xfffffff400f47947 */ /* 0x000fea000383ffff */
.L_x_59:
[----:B------:R-:W3:Y:S02]  /*2560*/  SYNCS.PHASECHK.TRANS64.TRYWAIT P0, [UR8+0x6010], R3 ;  /* 0x00601003ff0075a7 */ /* 0x000ee40008001108 */
[----:B---3--:R-:W-:Y:S05]  /*2570*/  @!P0 BRA `(.L_x_59) ;  /* 0xfffffffc00f88947 */ /* 0x008fea000383ffff */
[----:B------:R-:W-:Y:S05]  /*2580*/  BRA `(.L_x_69) ;  /* 0xfffffff800447947 */ /* 0x000fea000383ffff */
        .weak           $__internal_0_$__cuda_sm10x_tcgen05_guardrail_trap_col_being_dealloced_not_returned_by_alloc
        .type           $__internal_0_$__cuda_sm10x_tcgen05_guardrail_trap_col_being_dealloced_not_returned_by_alloc,@function
        .size           $__internal_0_$__cuda_sm10x_tcgen05_guardrail_trap_col_being_dealloced_not_returned_by_alloc,($__internal_1_$__cuda_sm10x_tcgen05_guardrail_trap_phase_invalid_during_alloc - $__internal_0_$__cuda_sm10x_tcgen05_guardrail_trap_col_being_dealloced_not_returned_by_alloc)
$__internal_0_$__cuda_sm10x_tcgen05_guardrail_trap_col_being_dealloced_not_returned_by_alloc:
[----:B------:R-:W-:Y:S05]  /*2590*/  BPT.TRAP 0x1 ;  /* 0x000000040000795c */ /* 0x000fea0000300000 */
[----:B------:R-:W-:-:S04]  /*25a0*/  IMAD.MOV.U32 R3, RZ, RZ, 0x0 ;  /* 0x00000000ff037424 */ /* 0x000fc800078e00ff */
[----:B------:R-:W-:Y:S05]  /*25b0*/  RET.REL.NODEC R2 `(gluon_tcgen05) ;  /* 0xffffffd802907950 */ /* 0x000fea0003c3ffff */
        .weak           $__internal_1_$__cuda_sm10x_tcgen05_guardrail_trap_phase_invalid_during_alloc
        .type           $__internal_1_$__cuda_sm10x_tcgen05_guardrail_trap_phase_invalid_during_alloc,@function
        .size           $__internal_1_$__cuda_sm10x_tcgen05_guardrail_trap_phase_invalid_during_alloc,($__internal_2_$__cuda_sm10x_tcgen05_guardrail_trap_unallocated_columns_being_dealloced - $__internal_1_$__cuda_sm10x_tcgen05_guardrail_trap_phase_invalid_during_alloc)
$__internal_1_$__cuda_sm10x_tcgen05_guardrail_trap_phase_invalid_during_alloc:
[----:B------:R-:W-:Y:S05]  /*25c0*/  BPT.TRAP 0x1 ;  /* 0x000000040000795c */ /* 0x000fea0000300000 */
[----:B------:R-:W-:-:S04]  /*25d0*/  IMAD.MOV.U32 R3, RZ, RZ, 0x0 ;  /* 0x00000000ff037424 */ /* 0x000fc800078e00ff */
[----:B------:R-:W-:Y:S05]  /*25e0*/  RET.REL.NODEC R2 `(gluon_tcgen05) ;  /* 0xffffffd802847950 */ /* 0x000fea0003c3ffff */
        .weak           $__internal_2_$__cuda_sm10x_tcgen05_guardrail_trap_unallocated_columns_being_dealloced
        .type           $__internal_2_$__cuda_sm10x_tcgen05_guardrail_trap_unallocated_columns_being_dealloced,@function
        .size           $__internal_2_$__cuda_sm10x_tcgen05_guardrail_trap_unallocated_columns_being_dealloced,(.L_x_73 - $__internal_2_$__cuda_sm10x_tcgen05_guardrail_trap_unallocated_columns_being_dealloced)
$__internal_2_$__cuda_sm10x_tcgen05_guardrail_trap_unallocated_columns_being_dealloced:
[----:B------:R-:W-:Y:S05]  /*25f0*/  BPT.TRAP 0x1 ;  /* 0x000000040000795c */ /* 0x000fea0000300000 */
[----:B------:R-:W-:-:S04]  /*2600*/  IMAD.MOV.U32 R3, RZ, RZ, 0x0 ;  /* 0x00000000ff037424 */ /* 0x000fc800078e00ff */
[----:B------:R-:W-:Y:S05]  /*2610*/  RET.REL.NODEC R2 `(gluon_tcgen05) ;  /* 0xffffffd802787950 */ /* 0x000fea0003c3ffff */
.L_x_70:
[----:B------:R-:W-:-:S00]  /*2620*/  BRA `(.L_x_70) ;  /* 0xfffffffc00fc7947 */ /* 0x000fc0000383ffff */
[----:B------:R-:W-:-:S00]  /*2630*/  NOP ;  /* 0x0000000000007918 */ /* 0x000fc00000000000 */
        /* <DEDUP_REMOVED lines=12> */
.L_x_73:


//--------------------- .nv.shared.gluon_tcgen05  --------------------------
	.section	.nv.shared.gluon_tcgen05,"aw",@nobits
	.sectionflags	@""
	.align	16
	.zero		1024


//--------------------- .nv.shared.reserved.0     --------------------------
	.section	.nv.shared.reserved.0,"aw",@nobits
	.align	8
	.weak		__nv_reservedSMEM_offset_0_alias
	.size		__nv_reservedSMEM_offset_0_alias, 0, 64
	.other		__nv_reservedSMEM_offset_0_alias,@"STO_CUDA_RESERVED_SHARED STV_DEFAULT"
__nv_reservedSMEM_offset_0_alias:
	.zero		0
.nv.shared.reserved.0:
	.zero		64
	.weak		__nv_reservedSMEM_allocation_phase
	.type		__nv_reservedSMEM_allocation_phase,@object
	.size		__nv_reservedSMEM_allocation_phase,(.L_0 - __nv_reservedSMEM_allocation_phase)
__nv_reservedSMEM_allocation_phase:
	.zero		1
.L_0:
	.zero		7
	.weak		__nv_reservedSMEM_devtool_atexit_pc
	.type		__nv_reservedSMEM_devtool_atexit_pc,@object
	.size		__nv_reservedSMEM_devtool_atexit_pc,(__nv_reservedSMEM_allocation_mask - __nv_reservedSMEM_devtool_atexit_pc)
__nv_reservedSMEM_devtool_atexit_pc:
	.zero		8
	.weak		__nv_reservedSMEM_allocation_mask
	.type		__nv_reservedSMEM_allocation_mask,@object
	.size		__nv_reservedSMEM_allocation_mask,(.L_2 - __nv_reservedSMEM_allocation_mask)
__nv_reservedSMEM_allocation_mask:
	.zero		4
.L_2:


//--------------------- .nv.constant0.gluon_tcgen05 --------------------------
	.section	.nv.constant0.gluon_tcgen05,"a",@progbits
	.sectionflags	@""
	.align	4
.nv.constant0.gluon_tcgen05:
	.zero		976


//--------------------- SYMBOLS --------------------------

	.type		.nv.reservedSmem.offset0,@object
	.size		.nv.reservedSmem.offset0,0x4
	.type		.nv.reservedSmem.cap,@object
	.size		.nv.reservedSmem.cap,0x4
